# CuTe-DSL kernel — source=cudnn_frontend_dsl family=nsa_select
# config = {"dtype": "Float16", "head_dim": 256, "block_size": 128}


// ===== COMPILED SASS (sm_100a) =====

	.target	sm_100a

	.elftype	@"ET_EXEC"


//--------------------- .note.nv.tkinfo           --------------------------
	.section	.note.nv.tkinfo,"",@"SHT_NOTE"
	.sectionflags	@"SHF_NOTE_NV_TKINFO"
	.tkinfo
        /*0018*/ 	.word	0x00000081
        /*0030*/ 	.string	""
        /*0030*/ 	.string	"ptxas"
        /*0030*/ 	.string	"Cuda compilation tools, release 12.9, V12.9.83"
        /*0030*/ 	.string	"Build system must define TOOLS_VERSION_EXTENDED"
        /*0030*/ 	.string	"-O 3 -arch sm_100a "



//--------------------- .note.nv.cuver            --------------------------
	.section	.note.nv.cuver,"",@"SHT_NOTE"
	.sectionflags	@"SHF_NOTE_NV_CUVER"
        /*0018*/ 	.short	0x0001
        /*001a*/ 	.short	0x0064
        /*001c*/ 	.short	0x0001
        /*001e*/ 	.short	0x0000
        /*0020*/ 	.short	0x0001
        /*0022*/ 	.short	0x0000


//--------------------- .nv.info                  --------------------------
	.section	.nv.info,"",@"SHT_CUDA_INFO"
	.align	4


	//----- nvinfo : EIATTR_REGCOUNT
	.align		4
        /*0000*/ 	.byte	0x04, 0x2f
        /*0002*/ 	.short	(.L_1 - .L_0)
	.align		4
.L_0:
        /*0004*/ 	.word	index@(kernel_cutlass_kernel_cudnnnative_sparse_attentionselectionNSA_select_attn_fwd_hmmaHopperSelectAttentionFwd_object_at__CopyAtom_ThrID10_TVLayoutSrc112801_TVLayoutDst112801_Valuetypef16_te_0)
        /*0008*/ 	.word	0x000000ff


	//----- nvinfo : EIATTR_FRAME_SIZE
	.align		4
.L_1:
        /*000c*/ 	.byte	0x04, 0x11
        /*000e*/ 	.short	(.L_3 - .L_2)
	.align		4
.L_2:
        /*0010*/ 	.word	index@(kernel_cutlass_kernel_cudnnnative_sparse_attentionselectionNSA_select_attn_fwd_hmmaHopperSelectAttentionFwd_object_at__CopyAtom_ThrID10_TVLayoutSrc112801_TVLayoutDst112801_Valuetypef16_te_0)
        /*0014*/ 	.word	0x000000c8


	//----- nvinfo : EIATTR_MIN_STACK_SIZE
	.align		4
.L_3:
        /*0018*/ 	.byte	0x04, 0x12
        /*001a*/ 	.short	(.L_5 - .L_4)
	.align		4
.L_4:
        /*001c*/ 	.word	index@(kernel_cutlass_kernel_cudnnnative_sparse_attentionselectionNSA_select_attn_fwd_hmmaHopperSelectAttentionFwd_object_at__CopyAtom_ThrID10_TVLayoutSrc112801_TVLayoutDst112801_Valuetypef16_te_0)
        /*0020*/ 	.word	0x000000c8
.L_5:


//--------------------- .nv.info.kernel_cutlass_kernel_cudnnnative_sparse_attentionselectionNSA_select_attn_fwd_hmmaHopperSelectAttentionFwd_object_at__CopyAtom_ThrID10_TVLayoutSrc112801_TVLayoutDst112801_Valuetypef16_te_0 --------------------------
	.section	.nv.info.kernel_cutlass_kernel_cudnnnative_sparse_attentionselectionNSA_select_attn_fwd_hmmaHopperSelectAttentionFwd_object_at__CopyAtom_ThrID10_TVLayoutSrc112801_TVLayoutDst112801_Valuetypef16_te_0,"",@"SHT_CUDA_INFO"
	.sectionflags	@""
	.align	4


	//----- nvinfo : EIATTR_CUDA_API_VERSION
	.align		4
        /*0000*/ 	.byte	0x04, 0x37
        /*0002*/ 	.short	(.L_7 - .L_6)
.L_6:
        /*0004*/ 	.word	0x00000081


	//----- nvinfo : EIATTR_KPARAM_INFO
	.align		4
.L_7:
        /*0008*/ 	.byte	0x04, 0x17
        /*000a*/ 	.short	(.L_9 - .L_8)
.L_8:
        /*000c*/ 	.word	0x00000000
        /*0010*/ 	.short	0x0009
        /*0012*/ 	.short	0x0228
        /*0014*/ 	.byte	0x00, 0xf0, 0x11, 0x00


	//----- nvinfo : EIATTR_KPARAM_INFO
	.align		4
.L_9:
        /*0018*/ 	.byte	0x04, 0x17
        /*001a*/ 	.short	(.L_11 - .L_10)
.L_10:
        /*001c*/ 	.word	0x00000000
        /*0020*/ 	.short	0x0008
        /*0022*/ 	.short	0x0220
        /*0024*/ 	.byte	0x00, 0xf0, 0x21, 0x00


	//----- nvinfo : EIATTR_KPARAM_INFO
	.align		4
.L_11:
        /*0028*/ 	.byte	0x04, 0x17
        /*002a*/ 	.short	(.L_13 - .L_12)
.L_12:
        /*002c*/ 	.word	0x00000000
        /*0030*/ 	.short	0x0007
        /*0032*/ 	.short	0x0218
        /*0034*/ 	.byte	0x00, 0xf0, 0x21, 0x00


	//----- nvinfo : EIATTR_KPARAM_INFO
	.align		4
.L_13:
        /*0038*/ 	.byte	0x04, 0x17
        /*003a*/ 	.short	(.L_15 - .L_14)
.L_14:
        /*003c*/ 	.word	0x00000000
        /*0040*/ 	.short	0x0006
        /*0042*/ 	.short	0x0210
        /*0044*/ 	.byte	0x00, 0xf0, 0x21, 0x00


	//----- nvinfo : EIATTR_KPARAM_INFO
	.align		4
.L_15:
        /*0048*/ 	.byte	0x04, 0x17
        /*004a*/ 	.short	(.L_17 - .L_16)
.L_16:
        /*004c*/ 	.word	0x00000000
        /*0050*/ 	.short	0x0005
        /*0052*/ 	.short	0x0208
        /*0054*/ 	.byte	0x00, 0xf0, 0x21, 0x00


	//----- nvinfo : EIATTR_KPARAM_INFO
	.align		4
.L_17:
        /*0058*/ 	.byte	0x04, 0x17
        /*005a*/ 	.short	(.L_19 - .L_18)
.L_18:
        /*005c*/ 	.word	0x00000000
        /*0060*/ 	.short	0x0004
        /*0062*/ 	.short	0x0200
        /*0064*/ 	.byte	0x00, 0xf0, 0x21, 0x00


	//----- nvinfo : EIATTR_KPARAM_INFO
	.align		4
.L_19:
        /*0068*/ 	.byte	0x04, 0x17
        /*006a*/ 	.short	(.L_21 - .L_20)
.L_20:
        /*006c*/ 	.word	0x00000000
        /*0070*/ 	.short	0x0003
        /*0072*/ 	.short	0x0180
        /*0074*/ 	.byte	0x00, 0xf0, 0x01, 0x02


	//----- nvinfo : EIATTR_KPARAM_INFO
	.align		4
.L_21:
        /*0078*/ 	.byte	0x04, 0x17
        /*007a*/ 	.short	(.L_23 - .L_22)
.L_22:
        /*007c*/ 	.word	0x00000000
        /*0080*/ 	.short	0x0002
        /*0082*/ 	.short	0x0100
        /*0084*/ 	.byte	0x00, 0xf0, 0x01, 0x02


	//----- nvinfo : EIATTR_KPARAM_INFO
	.align		4
.L_23:
        /*0088*/ 	.byte	0x04, 0x17
        /*008a*/ 	.short	(.L_25 - .L_24)
.L_24:
        /*008c*/ 	.word	0x00000000
        /*0090*/ 	.short	0x0001
        /*0092*/ 	.short	0x0080
        /*0094*/ 	.byte	0x00, 0xf0, 0x01, 0x02


	//----- nvinfo : EIATTR_KPARAM_INFO
	.align		4
.L_25:
        /*0098*/ 	.byte	0x04, 0x17
        /*009a*/ 	.short	(.L_27 - .L_26)
.L_26:
        /*009c*/ 	.word	0x00000000
        /*00a0*/ 	.short	0x0000
        /*00a2*/ 	.short	0x0000
        /*00a4*/ 	.byte	0x00, 0xf0, 0x01, 0x02


	//----- nvinfo : EIATTR_SPARSE_MMA_MASK
	.align		4
.L_27:
        /*00a8*/ 	.byte	0x03, 0x50
        /*00aa*/ 	.short	0x0000


	//----- nvinfo : EIATTR_MAXREG_COUNT
	.align		4
        /*00ac*/ 	.byte	0x03, 0x1b
        /*00ae*/ 	.short	0x00ff


	//----- nvinfo : EIATTR_NUM_BARRIERS
	.align		4
        /*00b0*/ 	.byte	0x02, 0x4c
        /*00b2*/ 	.byte	0x01
	.zero		1


	//----- nvinfo : EIATTR_ANNOTATIONS
	.align		4
        /*00b4*/ 	.byte	0x04, 0x55
        /*00b6*/ 	.short	(.L_29 - .L_28)


	//   ....[0]....
.L_28:
        /*00b8*/ 	.word	0x00000001
        /*00bc*/ 	.byte	0x30, 0x04, 0x00, 0x00, 0x01, 0x00, 0x00, 0x00, 0xe0, 0x05, 0x00, 0x00, 0x01, 0x00, 0x00, 0x00
        /* <DEDUP_REMOVED lines=91> */
        /*067c*/ 	.byte	0x00, 0xbb, 0x00, 0x00


	//----- nvinfo : EIATTR_INT_WARP_WIDE_INSTR_OFFSETS
	.align		4
.L_29:
        /*0680*/ 	.byte	0x04, 0x31
        /*0682*/ 	.short	(.L_31 - .L_30)


	//   ....[0]....
.L_30:
        /*0684*/ 	.word	0x00000130


	//   ....[1]....
        /*0688*/ 	.word	0x00000150


	//   ....[2]....
        /*068c*/ 	.word	0x00000160


	//   ....[3]....
        /*0690*/ 	.word	0x00000170


	//   ....[4]....
        /*0694*/ 	.word	0x00000210


	//   ....[5]....
        /*0698*/ 	.word	0x00000220


	//   ....[6]....
        /*069c*/ 	.word	0x000002f0


	//   ....[7]....
        /*06a0*/ 	.word	0x000006a0


	//   ....[8]....
        /*06a4*/ 	.word	0x000006b0


	//   ....[9]....
        /*06a8*/ 	.word	0x000007a0


	//   ....[10]....
        /*06ac*/ 	.word	0x000007b0


	//   ....[11]....
        /*06b0*/ 	.word	0x00000880


	//   ....[12]....
        /*06b4*/ 	.word	0x00000890


	//   ....[13]....
        /*06b8*/ 	.word	0x00000960


	//   ....[14]....
        /*06bc*/ 	.word	0x00000970


	//   ....[15]....
        /*06c0*/ 	.word	0x00000a40


	//   ....[16]....
        /*06c4*/ 	.word	0x00000a50


	//   ....[17]....
        /*06c8*/ 	.word	0x00000b20


	//   ....[18]....
        /*06cc*/ 	.word	0x00000b30


	//   ....[19]....
        /*06d0*/ 	.word	0x00000c00


	//   ....[20]....
        /*06d4*/ 	.word	0x00000c10


	//   ....[21]....
        /*06d8*/ 	.word	0x00000ce0


	//   ....[22]....
        /*06dc*/ 	.word	0x00000cf0


	//   ....[23]....
        /*06e0*/ 	.word	0x00000dc0


	//   ....[24]....
        /*06e4*/ 	.word	0x00000dd0


	//   ....[25]....
        /*06e8*/ 	.word	0x00000ea0


	//   ....[26]....
        /*06ec*/ 	.word	0x00000eb0


	//   ....[27]....
        /*06f0*/ 	.word	0x00000f80


	//   ....[28]....
        /*06f4*/ 	.word	0x00000f90


	//   ....[29]....
        /*06f8*/ 	.word	0x00001060


	//   ....[30]....
        /*06fc*/ 	.word	0x00001070


	//   ....[31]....
        /*0700*/ 	.word	0x00001140


	//   ....[32]....
        /*0704*/ 	.word	0x00001150


	//   ....[33]....
        /*0708*/ 	.word	0x00001220


	//   ....[34]....
        /*070c*/ 	.word	0x00001230


	//   ....[35]....
        /*0710*/ 	.word	0x00001300


	//   ....[36]....
        /*0714*/ 	.word	0x00001310


	//   ....[37]....
        /*0718*/ 	.word	0x000013e0


	//   ....[38]....
        /*071c*/ 	.word	0x000013f0


	//   ....[39]....
        /*0720*/ 	.word	0x000014c0


	//   ....[40]....
        /*0724*/ 	.word	0x000014d0


	//   ....[41]....
        /*0728*/ 	.word	0x000015a0


	//   ....[42]....
        /*072c*/ 	.word	0x000015b0


	//   ....[43]....
        /*0730*/ 	.word	0x00001680


	//   ....[44]....
        /*0734*/ 	.word	0x00001690


	//   ....[45]....
        /*0738*/ 	.word	0x00001760


	//   ....[46]....
        /*073c*/ 	.word	0x00001770


	//   ....[47]....
        /*0740*/ 	.word	0x00001840


	//   ....[48]....
        /*0744*/ 	.word	0x00001850


	//   ....[49]....
        /*0748*/ 	.word	0x00001920


	//   ....[50]....
        /*074c*/ 	.word	0x00001930


	//   ....[51]....
        /*0750*/ 	.word	0x00001a00


	//   ....[52]....
        /*0754*/ 	.word	0x00001a10


	//   ....[53]....
        /*0758*/ 	.word	0x00001ae0


	//   ....[54]....
        /*075c*/ 	.word	0x00001af0


	//   ....[55]....
        /*0760*/ 	.word	0x00001bc0


	//   ....[56]....
        /*0764*/ 	.word	0x00001bd0


	//   ....[57]....
        /*0768*/ 	.word	0x00001ca0


	//   ....[58]....
        /*076c*/ 	.word	0x00001cb0


	//   ....[59]....
        /*0770*/ 	.word	0x00001d80


	//   ....[60]....
        /*0774*/ 	.word	0x00001d90


	//   ....[61]....
        /*0778*/ 	.word	0x00001e60


	//   ....[62]....
        /*077c*/ 	.word	0x00001e70


	//   ....[63]....
        /*0780*/ 	.word	0x00001f40


	//   ....[64]....
        /*0784*/ 	.word	0x00001f50


	//   ....[65]....
        /*0788*/ 	.word	0x00002020


	//   ....[66]....
        /*078c*/ 	.word	0x00002030


	//   ....[67]....
        /*0790*/ 	.word	0x00002100


	//   ....[68]....
        /*0794*/ 	.word	0x00002110


	//   ....[69]....
        /*0798*/ 	.word	0x000021e0


	//   ....[70]....
        /*079c*/ 	.word	0x000021f0


	//   ....[71]....
        /*07a0*/ 	.word	0x00002360


	//   ....[72]....
        /*07a4*/ 	.word	0x00002370


	//   ....[73]....
        /*07a8*/ 	.word	0x00002500


	//   ....[74]....
        /*07ac*/ 	.word	0x00002510


	//   ....[75]....
        /*07b0*/ 	.word	0x00002660


	//   ....[76]....
        /*07b4*/ 	.word	0x00002670


	//   ....[77]....
        /*07b8*/ 	.word	0x000027e0


	//   ....[78]....
        /*07bc*/ 	.word	0x000027f0


	//   ....[79]....
        /*07c0*/ 	.word	0x000033e0


	//   ....[80]....
        /*07c4*/ 	.word	0x000033f0


	//   ....[81]....
        /*07c8*/ 	.word	0x00003570


	//   ....[82]....
        /*07cc*/ 	.word	0x00003580


	//   ....[83]....
        /*07d0*/ 	.word	0x000036d0


	//   ....[84]....
        /*07d4*/ 	.word	0x000036e0


	//   ....[85]....
        /*07d8*/ 	.word	0x00003830


	//   ....[86]....
        /*07dc*/ 	.word	0x00003840


	//   ....[87]....
        /*07e0*/ 	.word	0x00005580


	//   ....[88]....
        /*07e4*/ 	.word	0x000055c0


	//   ....[89]....
        /*07e8*/ 	.word	0x00005680


	//   ....[90]....
        /*07ec*/ 	.word	0x00005690


	//   ....[91]....
        /*07f0*/ 	.word	0x00005800


	//   ....[92]....
        /*07f4*/ 	.word	0x00005810


	//   ....[93]....
        /*07f8*/ 	.word	0x00005980


	//   ....[94]....
        /*07fc*/ 	.word	0x00005990


	//----- nvinfo : EIATTR_COOP_GROUP_MASK_REGIDS
	.align		4
.L_31:
        /*0800*/ 	.byte	0x04, 0x29
        /*0802*/ 	.short	(.L_33 - .L_32)


	//   ....[0]....
.L_32:
        /*0804*/ 	.word	0x05000003


	//   ....[1]....
        /*0808*/ 	.word	0x05000003


	//   ....[2]....
        /*080c*/ 	.word	0x05000029


	//   ....[3]....
        /*0810*/ 	.word	0x05000090


	//   ....[4]....
        /*0814*/ 	.word	0x05000090


	//   ....[5]....
        /*0818*/ 	.word	0x05000090


	//   ....[6]....
        /*081c*/ 	.word	0x05000090


	//   ....[7]....
        /*0820*/ 	.word	0x05000090


	//----- nvinfo : EIATTR_COOP_GROUP_INSTR_OFFSETS
	.align		4
.L_33:
        /*0824*/ 	.byte	0x04, 0x28
        /*0826*/ 	.short	(.L_35 - .L_34)


	//   ....[0]....
.L_34:
        /*0828*/ 	.word	0x00005fc0


	//   ....[1]....
        /*082c*/ 	.word	0x00005ff0


	//   ....[2]....
        /*0830*/ 	.word	0x000069b0


	//   ....[3]....
        /*0834*/ 	.word	0x000069f0


	//   ....[4]....
        /*0838*/ 	.word	0x0000b080


	//   ....[5]....
        /*083c*/ 	.word	0x0000b120


	//   ....[6]....
        /*0840*/ 	.word	0x0000bb30


	//   ....[7]....
        /*0844*/ 	.word	0x0000bbf0


	//----- nvinfo : EIATTR_VRC_CTA_INIT_COUNT
	.align		4
.L_35:
        /*0848*/ 	.byte	0x02, 0x4a
	.zero		1
	.zero		1


	//----- nvinfo : EIATTR_MBARRIER_INSTR_OFFSETS
	.align		4
        /*084c*/ 	.byte	0x04, 0x39
        /*084e*/ 	.short	(.L_37 - .L_36)


	//   ....[0]....
.L_36:
        /*0850*/ 	.word	0x000002d0
        /*0854*/ 	.word	0x000000ff
        /*0858*/ 	.word	0x00000000
        /*085c*/ 	.short	0x0100
        /*085e*/ 	.byte	0x08
	.zero		1


	//   ....[1]....
        /*0860*/ 	.word	0x00000300
        /*0864*/ 	.word	0x000000ff
        /*0868*/ 	.word	0x00000008
        /*086c*/ 	.short	0x0100
        /*086e*/ 	.byte	0x08
	.zero		1


	//   ....[2]....
        /*0870*/ 	.word	0x00000330
        /*0874*/ 	.word	0x000000ff
        /*0878*/ 	.word	0x00000020
        /*087c*/ 	.short	0x0100
        /*087e*/ 	.byte	0x09
	.zero		1


	//   ....[3]....
        /*0880*/ 	.word	0x00000340
        /*0884*/ 	.word	0x000000ff
        /*0888*/ 	.word	0x00000028
        /*088c*/ 	.short	0x0100
        /*088e*/ 	.byte	0x09
	.zero		1


	//   ....[4]....
        /*0890*/ 	.word	0x00000370
        /*0894*/ 	.word	0x000000ff
        /*0898*/ 	.word	0x00000010
        /*089c*/ 	.short	0x0100
        /*089e*/ 	.byte	0x0a
	.zero		1


	//   ....[5]....
        /*08a0*/ 	.word	0x00000380
        /*08a4*/ 	.word	0x000000ff
        /*08a8*/ 	.word	0x00000018
        /*08ac*/ 	.short	0x0100
        /*08ae*/ 	.byte	0x0a
	.zero		1


	//   ....[6]....
        /*08b0*/ 	.word	0x00000640
        /*08b4*/ 	.word	0x00000005
        /*08b8*/ 	.word	0x00000028
        /*08bc*/ 	.short	0x010a
        /*08be*/ 	.byte	0xff
	.zero		1


	//   ....[7]....
        /*08c0*/ 	.word	0x000022c0
        /*08c4*/ 	.word	0x00000005
        /*08c8*/ 	.word	0x00000008
        /*08cc*/ 	.short	0x010a
        /*08ce*/ 	.byte	0xff
	.zero		1


	//   ....[8]....
        /*08d0*/ 	.word	0x00002b40
        /*08d4*/ 	.word	0x00000000
        /*08d8*/ 	.word	0x00000020
        /*08dc*/ 	.short	0x010a
        /*08de*/ 	.byte	0xff
	.zero		1


	//   ....[9]....
        /*08e0*/ 	.word	0x00002d40
        /*08e4*/ 	.word	0x00000000
        /*08e8*/ 	.word	0x00000020
        /*08ec*/ 	.short	0x010a
        /*08ee*/ 	.byte	0xff
	.zero		1


	//   ....[10]....
        /*08f0*/ 	.word	0x000030f0
        /*08f4*/ 	.word	0x00000000
        /*08f8*/ 	.word	0x00000000
        /*08fc*/ 	.short	0x010a
        /*08fe*/ 	.byte	0xff
	.zero		1


	//   ....[11]....
        /*0900*/ 	.word	0x00003260
        /*0904*/ 	.word	0x00000025
        /*0908*/ 	.word	0x00000000
        /*090c*/ 	.short	0x010a
        /*090e*/ 	.byte	0xff
	.zero		1


	//   ....[12]....
        /*0910*/ 	.word	0x00003310
        /*0914*/ 	.word	0x00000025
        /*0918*/ 	.word	0x00000018
        /*091c*/ 	.short	0x010a
        /*091e*/ 	.byte	0xff
	.zero		1


	//   ....[13]....
        /*0920*/ 	.word	0x00005350
        /*0924*/ 	.word	0x00000000
        /*0928*/ 	.word	0x00000008
        /*092c*/ 	.short	0x0101
        /*092e*/ 	.byte	0xff
	.zero		1


	//   ....[14]....
        /*0930*/ 	.word	0x00005420
        /*0934*/ 	.word	0x00000000
        /*0938*/ 	.word	0x00000008
        /*093c*/ 	.short	0x010a
        /*093e*/ 	.byte	0xff
	.zero		1


	//   ....[15]....
        /*0940*/ 	.word	0x00007100
        /*0944*/ 	.word	0x00000000
        /*0948*/ 	.word	0x00000010
        /*094c*/ 	.short	0x010a
        /*094e*/ 	.byte	0xff
	.zero		1


	//   ....[16]....
        /*0950*/ 	.word	0x00007120
        /*0954*/ 	.word	0x00000000
        /*0958*/ 	.word	0x00000010
        /*095c*/ 	.short	0x010a
        /*095e*/ 	.byte	0xff
	.zero		1


	//   ....[17]....
        /*0960*/ 	.word	0x00008f30
        /*0964*/ 	.word	0x00000000
        /*0968*/ 	.word	0x00000000
        /*096c*/ 	.short	0x010a
        /*096e*/ 	.byte	0xff
	.zero		1


	//   ....[18]....
        /*0970*/ 	.word	0x00008f90
        /*0974*/ 	.word	0x00000000
        /*0978*/ 	.word	0x00000018
        /*097c*/ 	.short	0x0101
        /*097e*/ 	.byte	0xff
	.zero		1


	//   ....[19]....
        /*0980*/ 	.word	0x0000adf0
        /*0984*/ 	.word	0x00000005
        /*0988*/ 	.word	0x00000028
        /*098c*/ 	.short	0x010a
        /*098e*/ 	.byte	0xff
	.zero		1


	//   ....[20]....
        /*0990*/ 	.word	0x0000ae60
        /*0994*/ 	.word	0x00000005
        /*0998*/ 	.word	0x00000008
        /*099c*/ 	.short	0x010a
        /*099e*/ 	.byte	0xff
	.zero		1


	//   ....[21]....
        /*09a0*/ 	.word	0x0000aeb0
        /*09a4*/ 	.word	0x00000000
        /*09a8*/ 	.word	0x00000020
        /*09ac*/ 	.short	0x010a
        /*09ae*/ 	.byte	0xff
	.zero		1


	//   ....[22]....
        /*09b0*/ 	.word	0x0000af10
        /*09b4*/ 	.word	0x00000025
        /*09b8*/ 	.word	0x00000000
        /*09bc*/ 	.short	0x010a
        /*09be*/ 	.byte	0xff
	.zero		1


	//   ....[23]....
        /*09c0*/ 	.word	0x0000af70
        /*09c4*/ 	.word	0x00000025
        /*09c8*/ 	.word	0x00000018
        /*09cc*/ 	.short	0x010a
        /*09ce*/ 	.byte	0xff
	.zero		1


	//   ....[24]....
        /*09d0*/ 	.word	0x0000afd0
        /*09d4*/ 	.word	0x00000000
        /*09d8*/ 	.word	0x00000008
        /*09dc*/ 	.short	0x010a
        /*09de*/ 	.byte	0xff
	.zero		1


	//   ....[25]....
        /*09e0*/ 	.word	0x0000bc60
        /*09e4*/ 	.word	0x00000000
        /*09e8*/ 	.word	0x00000010
        /*09ec*/ 	.short	0x010a
        /*09ee*/ 	.byte	0xff
	.zero		1


	//----- nvinfo : EIATTR_NUM_MBARRIERS
	.align		4
.L_37:
        /*09f0*/ 	.byte	0x03, 0x38
        /*09f2*/ 	.short	0x0006


	//----- nvinfo : EIATTR_EXIT_INSTR_OFFSETS
	.align		4
        /*09f4*/ 	.byte	0x04, 0x1c
        /*09f6*/ 	.short	(.L_39 - .L_38)


	//   ....[0]....
.L_38:
        /*09f8*/ 	.word	0x00000500


	//   ....[1]....
        /*09fc*/ 	.word	0x0000adc0


	//----- nvinfo : EIATTR_REQNTID
	.align		4
.L_39:
        /*0a00*/ 	.byte	0x04, 0x10
        /*0a02*/ 	.short	(.L_41 - .L_40)
.L_40:
        /*0a04*/ 	.word	0x00000020
        /*0a08*/ 	.word	0x00000001
        /*0a0c*/ 	.word	0x00000001


	//----- nvinfo : EIATTR_CRS_STACK_SIZE
	.align		4
.L_41:
        /*0a10*/ 	.byte	0x04, 0x1e
        /*0a12*/ 	.short	(.L_43 - .L_42)
.L_42:
        /*0a14*/ 	.word	0x00000000


	//----- nvinfo : EIATTR_CBANK_PARAM_SIZE
	.align		4
.L_43:
        /*0a18*/ 	.byte	0x03, 0x19
        /*0a1a*/ 	.short	0x022c


	//----- nvinfo : EIATTR_PARAM_CBANK
	.align		4
        /*0a1c*/ 	.byte	0x04, 0x0a
        /*0a1e*/ 	.short	(.L_45 - .L_44)
	.align		4
.L_44:
        /*0a20*/ 	.word	index@(.nv.constant0.kernel_cutlass_kernel_cudnnnative_sparse_attentionselectionNSA_select_attn_fwd_hmmaHopperSelectAttentionFwd_object_at__CopyAtom_ThrID10_TVLayoutSrc112801_TVLayoutDst112801_Valuetypef16_te_0)
        /*0a24*/ 	.short	0x0380
        /*0a26*/ 	.short	0x022c


	//----- nvinfo : EIATTR_SW_WAR
	.align		4
.L_45:
        /*0a28*/ 	.byte	0x04, 0x36
        /*0a2a*/ 	.short	(.L_47 - .L_46)
.L_46:
        /*0a2c*/ 	.word	0x00000008
.L_47:


//--------------------- .nv.compat                --------------------------
	.section	.nv.compat,"",@"SHT_CUDA_COMPAT_INFO"
	.align	4
        /*0000*/ 	.byte	0x02, 0x02, 0x02, 0x00, 0x02, 0x05, 0x05, 0x00, 0x02, 0x03, 0x01, 0x00, 0x02, 0x06, 0x01, 0x00


//--------------------- .nv.callgraph             --------------------------
	.section	.nv.callgraph,"",@"SHT_CUDA_CALLGRAPH"
	.align	4
	.sectionentsize	8
	.align		4
        /*0000*/ 	.word	0x00000000
	.align		4
        /*0004*/ 	.word	0xffffffff
	.align		4
        /*0008*/ 	.word	0x00000000
	.align		4
        /*000c*/ 	.word	0xfffffffe
	.align		4
        /*0010*/ 	.word	0x00000000
	.align		4
        /*0014*/ 	.word	0xfffffffd
	.align		4
        /*0018*/ 	.word	0x00000000
	.align		4
        /*001c*/ 	.word	0xfffffffc


//--------------------- .text.kernel_cutlass_kernel_cudnnnative_sparse_attentionselectionNSA_select_attn_fwd_hmmaHopperSelectAttentionFwd_object_at__CopyAtom_ThrID10_TVLayoutSrc112801_TVLayoutDst112801_Valuetypef16_te_0 --------------------------
	.section	.text.kernel_cutlass_kernel_cudnnnative_sparse_attentionselectionNSA_select_attn_fwd_hmmaHopperSelectAttentionFwd_object_at__CopyAtom_ThrID10_TVLayoutSrc112801_TVLayoutDst112801_Valuetypef16_te_0,"ax",@progbits
	.align	128
        .global         kernel_cutlass_kernel_cudnnnative_sparse_attentionselectionNSA_select_attn_fwd_hmmaHopperSelectAttentionFwd_object_at__CopyAtom_ThrID10_TVLayoutSrc112801_TVLayoutDst112801_Valuetypef16_te_0
        .type           kernel_cutlass_kernel_cudnnnative_sparse_attentionselectionNSA_select_attn_fwd_hmmaHopperSelectAttentionFwd_object_at__CopyAtom_ThrID10_TVLayoutSrc112801_TVLayoutDst112801_Valuetypef16_te_0,@function
        .size           kernel_cutlass_kernel_cudnnnative_sparse_attentionselectionNSA_select_attn_fwd_hmmaHopperSelectAttentionFwd_object_at__CopyAtom_ThrID10_TVLayoutSrc112801_TVLayoutDst112801_Valuetypef16_te_0,(.L_x_114 - kernel_cutlass_kernel_cudnnnative_sparse_attentionselectionNSA_select_attn_fwd_hmmaHopperSelectAttentionFwd_object_at__CopyAtom_ThrID10_TVLayoutSrc112801_TVLayoutDst112801_Valuetypef16_te_0)
        .other          kernel_cutlass_kernel_cudnnnative_sparse_attentionselectionNSA_select_attn_fwd_hmmaHopperSelectAttentionFwd_object_at__CopyAtom_ThrID10_TVLayoutSrc112801_TVLayoutDst112801_Valuetypef16_te_0,@"STO_CUDA_ENTRY STV_DEFAULT"
kernel_cutlass_kernel_cudnnnative_sparse_attentionselectionNSA_select_attn_fwd_hmmaHopperSelectAttentionFwd_object_at__CopyAtom_ThrID10_TVLayoutSrc112801_TVLayoutDst112801_Valuetypef16_te_0:
.text.kernel_cutlass_kernel_cudnnnative_sparse_attentionselectionNSA_select_attn_fwd_hmmaHopperSelectAttentionFwd_object_at__CopyAtom_ThrID10_TVLayoutSrc112801_TVLayoutDst112801_Valuetypef16_te_0:
[----:B------:R-:W1:Y:S01]  /*0000*/  LDC R1, c[0x0][0x37c] ;  /* 0x0000df00ff017b82 */ /* 0x000e620000000800 */
[----:B------:R-:W2:Y:S07]  /*0010*/  S2R R8, SR_TID.X ;  /* 0x0000000000087919 */ /* 0x000eae0000002100 */
[----:B------:R-:W3:Y:S01]  /*0020*/  LDC.64 R2, c[0x0][0x590] ;  /* 0x00016400ff027b82 */ /* 0x000ee20000000a00 */
[----:B------:R-:W-:Y:S01]  /*0030*/  BSSY.RECONVERGENT B0, `(.L_x_0) ;  /* 0x000000f000007945 */ /* 0x000fe20003800200 */
[----:B-1----:R-:W-:Y:S01]  /*0040*/  VIADD R1, R1, 0xffffff38 ;  /* 0xffffff3801017836 */ /* 0x002fe20000000000 */
[----:B------:R-:W1:Y:S01]  /*0050*/  S2R R5, SR_CTAID.Z ;  /* 0x0000000000057919 */ /* 0x000e620000002700 */
[----:B--2---:R-:W-:-:S04]  /*0060*/  SHF.R.U32.HI R0, RZ, 0x5, R8 ;  /* 0x00000005ff007819 */ /* 0x004fc80000011608 */
[----:B------:R-:W-:-:S13]  /*0070*/  ISETP.NE.AND P2, PT, R0, RZ, PT ;  /* 0x000000ff0000720c */ /* 0x000fda0003f45270 */
[----:B---3--:R-:W-:Y:S05]  /*0080*/  @P2 BRA `(.L_x_1) ;  /* 0x0000000000242947 */ /* 0x008fea0003800000 */
[----:B------:R-:W2:Y:S02]  /*0090*/  LDCU.64 UR4, c[0x0][0x348] ;  /* 0x00006900ff0477ac */ /* 0x000ea40008000a00 */
[----:B--2---:R-:W-:Y:S02]  /*00a0*/  UIADD3 UR6, UP0, UPT, UR4, 0x80, URZ ;  /* 0x0000008004067890 */ /* 0x004fe4000ff1e0ff */
[----:B------:R2:W-:Y:S01]  /*00b0*/  UTMACCTL.PF [UR4] ;  /* 0x00000000040079b9 */ /* 0x0005e20008040000 */
[----:B------:R-:W-:Y:S02]  /*00c0*/  UIADD3 UR8, UP1, UPT, UR4, 0x180, URZ ;  /* 0x0000018004087890 */ /* 0x000fe4000ff3e0ff */
[----:B------:R-:W-:Y:S02]  /*00d0*/  UIADD3.X UR7, UPT, UPT, URZ, UR5, URZ, UP0, !UPT ;  /* 0x00000005ff077290 */ /* 0x000fe400087fe4ff */
[----:B------:R-:W-:-:S07]  /*00e0*/  UIADD3.X UR9, UPT, UPT, URZ, UR5, URZ, UP1, !UPT ;  /* 0x00000005ff097290 */ /* 0x000fce0008ffe4ff */
[----:B------:R2:W-:Y:S02]  /*00f0*/  UTMACCTL.PF [UR6] ;  /* 0x00000000060079b9 */ /* 0x0005e40008040000 */
[----:B------:R2:W-:Y:S02]  /*0100*/  UTMACCTL.PF [UR8] ;  /* 0x00000000080079b9 */ /* 0x0005e40008040000 */
[----:B--2---:R-:W-:Y:S01]  /*0110*/  NOP ;  /* 0x0000000000007918 */ /* 0x004fe20000000000 */
.L_x_1:
[----:B------:R-:W-:Y:S05]  /*0120*/  BSYNC.RECONVERGENT B0 ;  /* 0x0000000000007941 */ /* 0x000fea0003800200 */
.L_x_0:
[----:B------:R-:W-:Y:S01]  /*0130*/  VOTEU.ALL UP3, P2 ;  /* 0x0000000000ff7886 */ /* 0x000fe20001060000 */
[----:B------:R-:W-:Y:S01]  /*0140*/  UMOV UR12, 0x1 ;  /* 0x00000001000c7882 */ /* 0x000fe20000000000 */
[----:B------:R-:W-:Y:S01]  /*0150*/  VOTEU.ALL UP2, P2 ;  /* 0x0000000000ff7886 */ /* 0x000fe20001040000 */
[----:B------:R-:W-:Y:S01]  /*0160*/  VOTEU.ALL UP1, P2 ;  /* 0x0000000000ff7886 */ /* 0x000fe20001020000 */
[----:B------:R-:W-:Y:S01]  /*0170*/  VOTEU.ALL UP0, P2 ;  /* 0x0000000000ff7886 */ /* 0x000fe20001000000 */
[----:B------:R-:W2:Y:S01]  /*0180*/  @!UP3 S2UR UR8, SR_CgaCtaId ;  /* 0x000000000008b9c3 */ /* 0x000ea20000008800 */
[----:B------:R-:W-:Y:S01]  /*0190*/  @!UP3 UMOV UR4, 0x400 ;  /* 0x000004000004b882 */ /* 0x000fe20000000000 */
[----:B------:R-:W-:-:S04]  /*01a0*/  @!UP3 UIADD3 UR14, UPT, UPT, -UR12, 0x100000, URZ ;  /* 0x001000000c0eb890 */ /* 0x000fc8000fffe1ff */
[----:B------:R-:W-:Y:S02]  /*01b0*/  @!UP3 USHF.L.U32 UR15, UR14, 0xb, URZ ;  /* 0x0000000b0e0fb899 */ /* 0x000fe400080006ff */
[----:B------:R-:W-:Y:S01]  /*01c0*/  @!UP3 USHF.L.U32 UR14, UR14, 0x1, URZ ;  /* 0x000000010e0eb899 */ /* 0x000fe200080006ff */
[----:B------:R-:W-:Y:S01]  /*01d0*/  @!UP3 UMOV UR10, 0x400 ;  /* 0x00000400000ab882 */ /* 0x000fe20000000000 */
[----:B------:R-:W-:-:S04]  /*01e0*/  @!UP3 UIADD3 UR16, UPT, UPT, -UR12, 0x100000, URZ ;  /* 0x001000000c10b890 */ /* 0x000fc8000fffe1ff */
[----:B------:R-:W-:Y:S02]  /*01f0*/  @!UP3 USHF.L.U32 UR17, UR16, 0xb, URZ ;  /* 0x0000000b1011b899 */ /* 0x000fe400080006ff */
[----:B------:R-:W-:Y:S01]  /*0200*/  @!UP3 USHF.L.U32 UR16, UR16, 0x1, URZ ;  /* 0x000000011010b899 */ /* 0x000fe200080006ff */
[----:B------:R-:W-:Y:S01]  /*0210*/  VOTEU.ALL UP4, P2 ;  /* 0x0000000000ff7886 */ /* 0x000fe20001080000 */
[----:B------:R-:W-:Y:S01]  /*0220*/  VOTEU.ALL UP5, P2 ;  /* 0x0000000000ff7886 */ /* 0x000fe200010a0000 */
[----:B------:R-:W3:Y:S01]  /*0230*/  LDCU.64 UR6, c[0x0][0x358] ;  /* 0x00006b00ff0677ac */ /* 0x000ee20008000a00 */
[----:B------:R-:W4:Y:S01]  /*0240*/  @!UP3 S2UR UR5, SR_CgaCtaId ;  /* 0x000000000005b9c3 */ /* 0x000f220000008800 */
[----:B-1----:R-:W-:-:S07]  /*0250*/  IMAD.WIDE.U32 R2, R5, 0x4, R2 ;  /* 0x0000000405027825 */ /* 0x002fce00078e0002 */
[----:B------:R-:W1:Y:S01]  /*0260*/  @!UP3 S2UR UR11, SR_CgaCtaId ;  /* 0x00000000000bb9c3 */ /* 0x000e620000008800 */
[----:B--2---:R-:W-:Y:S02]  /*0270*/  @!UP3 ULEA UR8, UR8, UR4, 0x18 ;  /* 0x000000040808b291 */ /* 0x004fe4000f8ec0ff */
[----:B----4-:R-:W-:Y:S02]  /*0280*/  @!UP3 ULEA UR9, UR5, UR4, 0x18 ;  /* 0x000000040509b291 */ /* 0x010fe4000f8ec0ff */
[----:B------:R-:W-:-:S04]  /*0290*/  @!UP3 UIADD3 UR4, UPT, UPT, -UR12, 0x100000, URZ ;  /* 0x001000000c04b890 */ /* 0x000fc8000fffe1ff */
[----:B------:R-:W-:Y:S02]  /*02a0*/  @!UP3 USHF.L.U32 UR5, UR4, 0xb, URZ ;  /* 0x0000000b0405b899 */ /* 0x000fe400080006ff */
[----:B------:R-:W-:Y:S01]  /*02b0*/  @!UP3 USHF.L.U32 UR4, UR4, 0x1, URZ ;  /* 0x000000010404b899 */ /* 0x000fe200080006ff */
[----:B------:R-:W2:Y:S02]  /*02c0*/  FENCE.VIEW.ASYNC.S ;  /* 0x00000000000073c6 */ /* 0x000ea40000000000 */
[----:B--2---:R2:W4:Y:S01]  /*02d0*/  @!UP2 SYNCS.EXCH.64 URZ, [UR8], UR14 ;  /* 0x0000000e08ffa5b2 */ /* 0x0045220008000100 */
[----:B-1----:R-:W-:Y:S01]  /*02e0*/  @!UP3 ULEA UR10, UR11, UR10, 0x18 ;  /* 0x0000000a0b0ab291 */ /* 0x002fe2000f8ec0ff */
[----:B------:R-:W-:Y:S01]  /*02f0*/  VOTEU.ALL UP3, P2 ;  /* 0x0000000000ff7886 */ /* 0x000fe20001060000 */
[----:B------:R2:W4:Y:S01]  /*0300*/  @!UP1 SYNCS.EXCH.64 URZ, [UR8+0x8], UR14 ;  /* 0x0000080e08ff95b2 */ /* 0x0005220008000100 */
[----:B------:R-:W-:Y:S01]  /*0310*/  NOP ;  /* 0x0000000000007918 */ /* 0x000fe20000000000 */
[----:B----4-:R-:W-:Y:S06]  /*0320*/  BAR.SYNC.DEFER_BLOCKING 0x0 ;  /* 0x0000000000007b1d */ /* 0x010fec0000010000 */
[----:B------:R2:W1:Y:S01]  /*0330*/  @!UP0 SYNCS.EXCH.64 URZ, [UR9+0x20], UR16 ;  /* 0x0000201009ff85b2 */ /* 0x0004620008000100 */
[----:B------:R2:W1:Y:S01]  /*0340*/  @!UP3 SYNCS.EXCH.64 URZ, [UR9+0x28], UR16 ;  /* 0x0000281009ffb5b2 */ /* 0x0004620008000100 */
[----:B------:R-:W-:Y:S01]  /*0350*/  NOP ;  /* 0x0000000000007918 */ /* 0x000fe20000000000 */
[----:B-1----:R-:W-:Y:S06]  /*0360*/  BAR.SYNC.DEFER_BLOCKING 0x0 ;  /* 0x0000000000007b1d */ /* 0x002fec0000010000 */
[----:B------:R2:W1:Y:S01]  /*0370*/  @!UP4 SYNCS.EXCH.64 URZ, [UR10+0x10], UR4 ;  /* 0x000010040affc5b2 */ /* 0x0004620008000100 */
[----:B------:R2:W1:Y:S01]  /*0380*/  @!UP5 SYNCS.EXCH.64 URZ, [UR10+0x18], UR4 ;  /* 0x000018040affd5b2 */ /* 0x0004620008000100 */
[----:B------:R-:W-:Y:S01]  /*0390*/  NOP ;  /* 0x0000000000007918 */ /* 0x000fe20000000000 */
[----:B-1----:R-:W-:Y:S06]  /*03a0*/  BAR.SYNC.DEFER_BLOCKING 0x0 ;  /* 0x0000000000007b1d */ /* 0x002fec0000010000 */
[----:B---3--:R-:W3:Y:S01]  /*03b0*/  LDG.E R9, desc[UR6][R2.64] ;  /* 0x0000000602097981 */ /* 0x008ee2000c1e1900 */
[----:B------:R-:W-:Y:S01]  /*03c0*/  ISETP.GT.U32.AND P0, PT, R8, 0xf, PT ;  /* 0x0000000f0800780c */ /* 0x000fe20003f04070 */
[----:B------:R-:W3:Y:S01]  /*03d0*/  S2UR UR12, SR_CTAID.X ;  /* 0x00000000000c79c3 */ /* 0x000ee20000002500 */
[----:B------:R-:W1:Y:S01]  /*03e0*/  S2R R7, SR_CTAID.Y ;  /* 0x0000000000077919 */ /* 0x000e620000002600 */
[----:B------:R-:W4:Y:S10]  /*03f0*/  LDG.E R0, desc[UR6][R2.64+0x4] ;  /* 0x0000040602007981 */ /* 0x000f34000c1e1900 */
[----:B------:R-:W5:Y:S01]  /*0400*/  @!P0 LDC.64 R4, c[0x0][0x598] ;  /* 0x00016600ff048b82 */ /* 0x000f620000000a00 */
[----:B-1----:R-:W-:-:S02]  /*0410*/  @!P0 IMAD R7, R7, 0x10, R8 ;  /* 0x0000001007078824 */ /* 0x002fc400078e0208 */
[----:B---3--:R-:W-:Y:S01]  /*0420*/  @!P0 VIADD R6, R9, UR12 ;  /* 0x0000000c09068c36 */ /* 0x008fe20008000000 */
[----:B------:R2:W-:Y:S03]  /*0430*/  STL [R1+0xbc], R9 ;  /* 0x0000bc0901007387 */ /* 0x0005e60000100800 */
[----:B------:R-:W-:-:S04]  /*0440*/  @!P0 IMAD R7, R6, 0x40, R7 ;  /* 0x0000004006078824 */ /* 0x000fc800078e0207 */
[----:B-----5:R-:W-:-:S06]  /*0450*/  @!P0 IMAD.WIDE R4, R7, 0x4, R4 ;  /* 0x0000000407048825 */ /* 0x020fcc00078e0204 */
[----:B------:R-:W3:Y:S01]  /*0460*/  @!P0 LDG.E R4, desc[UR6][R4.64] ;  /* 0x0000000604048981 */ /* 0x000ee2000c1e1900 */
[----:B------:R-:W1:Y:S01]  /*0470*/  @!P0 S2R R7, SR_CgaCtaId ;  /* 0x0000000000078919 */ /* 0x000e620000008800 */
[----:B------:R-:W-:Y:S01]  /*0480*/  @!P0 MOV R6, 0x400 ;  /* 0x0000040000068802 */ /* 0x000fe20000000f00 */
[----:B----4-:R-:W-:-:S05]  /*0490*/  IMAD.IADD R0, R0, 0x1, -R9 ;  /* 0x0000000100007824 */ /* 0x010fca00078e0a09 */
[----:B------:R-:W-:Y:S02]  /*04a0*/  ISETP.LE.AND P1, PT, R0, UR12, PT ;  /* 0x0000000c00007c0c */ /* 0x000fe4000bf23270 */
[----:B-1----:R-:W-:-:S05]  /*04b0*/  @!P0 LEA R7, R7, R6, 0x18 ;  /* 0x0000000607078211 */ /* 0x002fca00078ec0ff */
[----:B------:R-:W-:Y:S01]  /*04c0*/  @!P0 IMAD R7, R8, 0x4, R7 ;  /* 0x0000000408078824 */ /* 0x000fe200078e0207 */
[----:B------:R-:W1:Y:S04]  /*04d0*/  S2UR UR13, SR_CTAID.Y ;  /* 0x00000000000d79c3 */ /* 0x000e680000002600 */
[----:B---3--:R2:W-:Y:S04]  /*04e0*/  @!P0 STS [R7+0x22080], R4 ;  /* 0x0220800407008388 */ /* 0x0085e80000000800 */
[----:B------:R-:W-:Y:S06]  /*04f0*/  BAR.SYNC.DEFER_BLOCKING 0x0 ;  /* 0x0000000000007b1d */ /* 0x000fec0000010000 */
[----:B-12---:R-:W-:Y:S05]  /*0500*/  @P1 EXIT ;  /* 0x000000000000194d */ /* 0x006fea0003800000 */
[----:B------:R-:W-:Y:S01]  /*0510*/  R2UR UR8, R9 ;  /* 0x00000000090872ca */ /* 0x000fe200000e0000 */
[----:B------:R-:W1:-:S12]  /*0520*/  LDCU.64 UR4, c[0x0][0x5a0] ;  /* 0x0000b400ff0477ac */ /* 0x000e580008000a00 */
[----:B------:R-:W-:-:S04]  /*0530*/  UIADD3 UR12, UPT, UPT, UR8, UR12, URZ ;  /* 0x0000000c080c7290 */ /* 0x000fc8000fffe0ff */
[----:B------:R-:W-:-:S04]  /*0540*/  ULEA UR8, UR12, UR13, 0x2 ;  /* 0x0000000d0c087291 */ /* 0x000fc8000f8e10ff */
[----:B-1----:R-:W-:-:S06]  /*0550*/  UIMAD.WIDE UR4, UR8, 0x4, UR4 ;  /* 0x00000004080478a5 */ /* 0x002fcc000f8e0204 */
[----:B------:R-:W-:Y:S02]  /*0560*/  IMAD.U32 R2, RZ, RZ, UR4 ;  /* 0x00000004ff027e24 */ /* 0x000fe4000f8e00ff */
[----:B------:R-:W-:Y:S02]  /*0570*/  IMAD.U32 R3, RZ, RZ, UR5 ;  /* 0x00000005ff037e24 */ /* 0x000fe4000f8e00ff */
[----:B------:R-:W-:Y:S01]  /*0580*/  IMAD.MOV.U32 R0, RZ, RZ, 0x1 ;  /* 0x00000001ff007424 */ /* 0x000fe200078e00ff */
[----:B------:R-:W1:Y:S02]  /*0590*/  LDCU UR4, c[0x0][0x5a8] ;  /* 0x0000b500ff0477ac */ /* 0x000e640008000800 */
[----:B------:R2:W5:Y:S01]  /*05a0*/  LDG.E R245, desc[UR6][R2.64] ;  /* 0x0000000602f57981 */ /* 0x000562000c1e1900 */
[----:B------:R-:W-:Y:S01]  /*05b0*/  BSSY B0, `(.L_x_2) ;  /* 0x0000236000007945 */ /* 0x000fe20003800000 */
[----:B------:R-:W-:Y:S01]  /*05c0*/  LOP3.LUT R37, R8, 0xf, RZ, 0xc0, !PT ;  /* 0x0000000f08257812 */ /* 0x000fe200078ec0ff */
[----:B------:R-:W-:Y:S01]  /*05d0*/  IMAD.MOV.U32 R247, RZ, RZ, RZ ;  /* 0x000000fffff77224 */ /* 0x000fe200078e00ff */
[----:B------:R2:W-:Y:S01]  /*05e0*/  STL [R1+0xa8], R0 ;  /* 0x0000a80001007387 */ /* 0x0005e20000100800 */
[----:B------:R-:W-:Y:S05]  /*05f0*/  @P2 BRA `(.L_x_3) ;  /* 0x0000002000c42947 */ /* 0x000fea0003800000 */
[----:B--2---:R-:W2:Y:S01]  /*0600*/  S2R R3, SR_CgaCtaId ;  /* 0x0000000000037919 */ /* 0x004ea20000008800 */
[----:B------:R-:W-:Y:S01]  /*0610*/  MOV R2, 0x400 ;  /* 0x0000040000027802 */ /* 0x000fe20000000f00 */
[----:B------:R-:W-:-:S03]  /*0620*/  IMAD.MOV.U32 R0, RZ, RZ, -0x80000000 ;  /* 0x80000000ff007424 */ /* 0x000fc600078e00ff */
[----:B--2---:R-:W-:-:S04]  /*0630*/  LEA R5, R3, R2, 0x18 ;  /* 0x0000000203057211 */ /* 0x004fc800078ec0ff */
[----:B------:R-:W2:Y:S02]  /*0640*/  SYNCS.PHASECHK.TRANS64.TRYWAIT P0, [R5+URZ+0x28], R0 ;  /* 0x00002800050075a7 */ /* 0x000ea400080011ff */
[----:B--2---:R-:W-:Y:S05]  /*0650*/  @!P0 BRA `(.L_x_4) ;  /* 0x000000a400dc8947 */ /* 0x004fea0003800000 */
.L_x_99:
[----:B------:R-:W-:Y:S02]  /*0660*/  ELECT P1, URZ, PT ;  /* 0x0000000000ff782f */ /* 0x000fe40003820000 */
[----:B------:R-:W-:Y:S02]  /*0670*/  R2UR UR5, R5 ;  /* 0x00000000050572ca */ /* 0x000fe400000e0000 */
[----:B------:R-:W-:-:S09]  /*0680*/  ELECT P0, URZ, PT ;  /* 0x0000000000ff782f */ /* 0x000fd20003800000 */
[----:B------:R-:W-:-:S04]  /*0690*/  @P1 IMAD.MOV.U32 R2, RZ, RZ, 0x2000 ;  /* 0x00002000ff021424 */ /* 0x000fc800078e00ff */
[----:B------:R-:W-:Y:S01]  /*06a0*/  VOTEU.ANY UP0, P0 ;  /* 0x0000000000ff7886 */ /* 0x000fe20000000100 */
[----:B------:R-:W-:Y:S01]  /*06b0*/  VOTEU.ANY UP1, P0 ;  /* 0x0000000000ff7886 */ /* 0x000fe20000020100 */
[----:B------:R3:W-:Y:S01]  /*06c0*/  @P1 SYNCS.ARRIVE.TRANS64 RZ, [R5+URZ+0x20], R2 ;  /* 0x0000200205ff19a7 */ /* 0x0007e200080000ff */
[----:B------:R-:W-:Y:S02]  /*06d0*/  PLOP3.LUT P1, PT, PT, PT, PT, 0x8, 0x80 ;  /* 0x000000000080781c */ /* 0x000fe40003f2e170 */
[----:B------:R-:W4:Y:S01]  /*06e0*/  @UP0 LDCU.64 UR14, c[0x0][0x348] ;  /* 0x00006900ff0e07ac */ /* 0x000f220008000a00 */
[----:B------:R-:W-:Y:S02]  /*06f0*/  @UP0 UIADD3 UR8, UPT, UPT, UR5, 0x80, URZ ;  /* 0x0000008005080890 */ /* 0x000fe4000fffe0ff */
[----:B------:R-:W-:Y:S01]  /*0700*/  @UP0 UIADD3 UR9, UPT, UPT, UR5, 0x20, URZ ;  /* 0x0000002005090890 */ /* 0x000fe2000fffe0ff */
[----:B------:R-:W-:Y:S01]  /*0710*/  @UP0 UMOV UR10, URZ ;  /* 0x000000ff000a0c82 */ /* 0x000fe20008000000 */
[----:B------:R-:W-:-:S10]  /*0720*/  @UP0 UMOV UR11, URZ ;  /* 0x000000ff000b0c82 */ /* 0x000fd40008000000 */
.L_x_5:
[----:B------:R-:W-:Y:S01]  /*0730*/  @P0 ELECT P1, URZ, PT ;  /* 0x0000000000ff082f */ /* 0x000fe20003820000 */
[----:B----4-:R4:W-:-:S12]  /*0740*/  @UP1 UTMALDG.4D [UR8], [UR14], desc[URZ] ;  /* 0x0000ff080e0015b4 */ /* 0x0109d80008019000 */
[----:B------:R-:W-:Y:S02]  /*0750*/  @P1 PLOP3.LUT P0, PT, P1, PT, PT, 0x8, 0x80 ;  /* 0x000000000080181c */ /* 0x000fe40000f0e170 */
[----:B------:R-:W-:-:S11]  /*0760*/  PLOP3.LUT P1, PT, PT, PT, PT, 0x8, 0x80 ;  /* 0x000000000080781c */ /* 0x000fd60003f2e170 */
[----:B----4-:R-:W-:Y:S05]  /*0770*/  @P0 BRA.U.ANY `(.L_x_5) ;  /* 0xfffffffd00ec0947 */ /* 0x010fea000393ffff */
[----:B------:R-:W-:Y:S02]  /*0780*/  ELECT P0, URZ, PT ;  /* 0x0000000000ff782f */ /* 0x000fe40003800000 */
[----:B------:R-:W-:-:S11]  /*0790*/  PLOP3.LUT P1, PT, PT, PT, PT, 0x8, 0x80 ;  /* 0x000000000080781c */ /* 0x000fd60003f2e170 */
[----:B------:R-:W-:Y:S01]  /*07a0*/  VOTEU.ANY UP0, P0 ;  /* 0x0000000000ff7886 */ /* 0x000fe20000000100 */
[----:B------:R-:W-:-:S04]  /*07b0*/  VOTEU.ANY UP1, P0 ;  /* 0x0000000000ff7886 */ /* 0x000fc80000020100 */
[----:B------:R-:W4:Y:S01]  /*07c0*/  @UP0 LDCU.64 UR14, c[0x0][0x348] ;  /* 0x00006900ff0e07ac */ /* 0x000f220008000a00 */
[----:B------:R-:W-:Y:S02]  /*07d0*/  @UP0 UIADD3 UR8, UPT, UPT, UR5, 0x180, URZ ;  /* 0x0000018005080890 */ /* 0x000fe4000fffe0ff */
[----:B------:R-:W-:Y:S01]  /*07e0*/  @UP0 UIADD3 UR9, UPT, UPT, UR5, 0x20, URZ ;  /* 0x0000002005090890 */ /* 0x000fe2000fffe0ff */
[----:B------:R-:W-:Y:S01]  /*07f0*/  @UP0 UMOV UR10, 0x8 ;  /* 0x00000008000a0882 */ /* 0x000fe20000000000 */
[----:B------:R-:W-:-:S10]  /*0800*/  @UP0 UMOV UR11, URZ ;  /* 0x000000ff000b0c82 */ /* 0x000fd40008000000 */
.L_x_6:
        /* <DEDUP_REMOVED lines=14> */
.L_x_7:
        /* <DEDUP_REMOVED lines=14> */
.L_x_8:
        /* <DEDUP_REMOVED lines=14> */
.L_x_9:
        /* <DEDUP_REMOVED lines=14> */
.L_x_10:
        /* <DEDUP_REMOVED lines=14> */
.L_x_11:
        /* <DEDUP_REMOVED lines=14> */
.L_x_12:
        /* <DEDUP_REMOVED lines=14> */
.L_x_13:
        /* <DEDUP_REMOVED lines=14> */
.L_x_14:
        /* <DEDUP_REMOVED lines=14> */
.L_x_15:
        /* <DEDUP_REMOVED lines=14> */
.L_x_16:
        /* <DEDUP_REMOVED lines=14> */
.L_x_17:
        /* <DEDUP_REMOVED lines=14> */
.L_x_18:
        /* <DEDUP_REMOVED lines=14> */
.L_x_19:
        /* <DEDUP_REMOVED lines=14> */
.L_x_20:
        /* <DEDUP_REMOVED lines=14> */
.L_x_21:
        /* <DEDUP_REMOVED lines=14> */
.L_x_22:
        /* <DEDUP_REMOVED lines=14> */
.L_x_23:
        /* <DEDUP_REMOVED lines=14> */
.L_x_24:
        /* <DEDUP_REMOVED lines=14> */
.L_x_25:
        /* <DEDUP_REMOVED lines=14> */
.L_x_26:
        /* <DEDUP_REMOVED lines=14> */
.L_x_27:
        /* <DEDUP_REMOVED lines=14> */
.L_x_28:
        /* <DEDUP_REMOVED lines=14> */
.L_x_29:
        /* <DEDUP_REMOVED lines=14> */
.L_x_30:
        /* <DEDUP_REMOVED lines=14> */
.L_x_31:
        /* <DEDUP_REMOVED lines=14> */
.L_x_32:
        /* <DEDUP_REMOVED lines=14> */
.L_x_33:
        /* <DEDUP_REMOVED lines=14> */
.L_x_34:
        /* <DEDUP_REMOVED lines=14> */
.L_x_35:
        /* <DEDUP_REMOVED lines=14> */
.L_x_36:
[----:B------:R-:W-:Y:S01]  /*2250*/  @P0 ELECT P1, URZ, PT ;  /* 0x0000000000ff082f */ /* 0x000fe20003820000 */
[----:B----4-:R4:W-:-:S12]  /*2260*/  @UP1 UTMALDG.4D [UR8], [UR14], desc[URZ] ;  /* 0x0000ff080e0015b4 */ /* 0x0109d80008019000 */
[----:B------:R-:W-:Y:S02]  /*2270*/  @P1 PLOP3.LUT P0, PT, P1, PT, PT, 0x8, 0x80 ;  /* 0x000000000080181c */ /* 0x000fe40000f0e170 */
[----:B------:R-:W-:-:S11]  /*2280*/  PLOP3.LUT P1, PT, PT, PT, PT, 0x8, 0x80 ;  /* 0x000000000080781c */ /* 0x000fd60003f2e170 */
[----:B----4-:R-:W-:Y:S05]  /*2290*/  @P0 BRA.U.ANY `(.L_x_36) ;  /* 0xfffffffd00ec0947 */ /* 0x010fea000393ffff */
[----:B-----5:R-:W-:-:S13]  /*22a0*/  ISETP.GE.AND P0, PT, R245, 0x1, PT ;  /* 0x00000001f500780c */ /* 0x020fda0003f06270 */
[----:B------:R-:W-:Y:S05]  /*22b0*/  @!P0 BRA `(.L_x_3) ;  /* 0x0000000400948947 */ /* 0x000fea0003800000 */
[----:B------:R-:W4:Y:S02]  /*22c0*/  SYNCS.PHASECHK.TRANS64.TRYWAIT P0, [R5+URZ+0x8], R0 ;  /* 0x00000800050075a7 */ /* 0x000f2400080011ff */
[----:B----4-:R-:W-:Y:S05]  /*22d0*/  @!P0 BRA `(.L_x_37) ;  /* 0x0000008800d88947 */ /* 0x010fea0003800000 */
.L_x_100:
[----:B------:R-:W4:Y:S01]  /*22e0*/  LDL R6, [R1+0xbc] ;  /* 0x0000bc0001067983 */ /* 0x000f220000100800 */
[----:B------:R-:W-:Y:S01]  /*22f0*/  ELECT P0, URZ, PT ;  /* 0x0000000000ff782f */ /* 0x000fe20003800000 */
[----:B------:R-:W-:Y:S01]  /*2300*/  IMAD R0, R245, 0x4, R5 ;  /* 0x00000004f5007824 */ /* 0x000fe200078e0205 */
[----:B------:R-:W-:Y:S02]  /*2310*/  ELECT P1, URZ, PT ;  /* 0x0000000000ff782f */ /* 0x000fe40003820000 */
[----:B------:R-:W-:-:S09]  /*2320*/  R2UR UR5, R5 ;  /* 0x00000000050572ca */ /* 0x000fd200000e0000 */
[----:B--23--:R-:W2:Y:S01]  /*2330*/  @P0 LDC.64 R2, c[0x0][0x348] ;  /* 0x0000d200ff020b82 */ /* 0x00cea20000000a00 */
[----:B------:R-:W-:Y:S01]  /*2340*/  @P0 R2UR UR17, R5 ;  /* 0x00000000051102ca */ /* 0x000fe200000e0000 */
[----:B------:R-:W-:Y:S01]  /*2350*/  @P1 IMAD.MOV.U32 R4, RZ, RZ, 0x10000 ;  /* 0x00010000ff041424 */ /* 0x000fe200078e00ff */
[----:B------:R-:W-:Y:S01]  /*2360*/  VOTEU.ANY UP0, P0 ;  /* 0x0000000000ff7886 */ /* 0x000fe20000000100 */
[----:B------:R-:W-:Y:S02]  /*2370*/  VOTEU.ANY UP1, P0 ;  /* 0x0000000000ff7886 */ /* 0x000fe40000020100 */
[----:B------:R4:W-:Y:S01]  /*2380*/  @P1 SYNCS.ARRIVE.TRANS64 RZ, [R5+URZ], R4 ;  /* 0x0000000405ff19a7 */ /* 0x0009e200080000ff */
[----:B------:R-:W4:Y:S01]  /*2390*/  LDS R0, [R0+0x2207c] ;  /* 0x02207c0000007984 */ /* 0x000f220000000800 */
[----:B------:R-:W-:Y:S01]  /*23a0*/  @UP0 UIADD3 UR16, UPT, UPT, UR5, 0x2080, URZ ;  /* 0x0000208005100890 */ /* 0x000fe2000fffe0ff */
[----:B------:R-:W-:Y:S01]  /*23b0*/  @UP0 UMOV UR18, URZ ;  /* 0x000000ff00120c82 */ /* 0x000fe20008000000 */
[----:B--2---:R-:W-:-:S04]  /*23c0*/  @P0 IADD3 R2, P1, PT, R2, 0x80, RZ ;  /* 0x0000008002020810 */ /* 0x004fc80007f3e0ff */
[----:B------:R-:W-:Y:S01]  /*23d0*/  @P0 R2UR UR8, R2 ;  /* 0x00000000020802ca */ /* 0x000fe200000e0000 */
[----:B------:R-:W-:Y:S01]  /*23e0*/  @P0 IMAD.X R3, RZ, RZ, R3, P1 ;  /* 0x000000ffff030224 */ /* 0x000fe200008e0603 */
[----:B------:R-:W-:-:S04]  /*23f0*/  PLOP3.LUT P1, PT, PT, PT, PT, 0x8, 0x80 ;  /* 0x000000000080781c */ /* 0x000fc80003f2e170 */
[----:B------:R-:W-:-:S07]  /*2400*/  @P0 R2UR UR9, R3 ;  /* 0x00000000030902ca */ /* 0x000fce00000e0000 */
[----:B------:R-:W-:-:S05]  /*2410*/  IMAD.U32 R2, RZ, RZ, UR8 ;  /* 0x00000008ff027e24 */ /* 0x000fca000f8e00ff */
[----:B------:R-:W-:Y:S01]  /*2420*/  @P0 R2UR UR8, R2 ;  /* 0x00000000020802ca */ /* 0x000fe200000e0000 */
[----:B------:R-:W-:-:S05]  /*2430*/  IMAD.U32 R3, RZ, RZ, UR9 ;  /* 0x00000009ff037e24 */ /* 0x000fca000f8e00ff */
[----:B------:R-:W-:Y:S01]  /*2440*/  @P0 R2UR UR9, R3 ;  /* 0x00000000030902ca */ /* 0x000fe200000e0000 */
[----:B----4-:R-:W-:-:S05]  /*2450*/  IMAD R4, R0, 0x80, R6 ;  /* 0x0000008000047824 */ /* 0x010fca00078e0206 */
[----:B------:R-:W-:-:S15]  /*2460*/  R2UR UR19, R4 ;  /* 0x00000000041372ca */ /* 0x000fde00000e0000 */
.L_x_38:
[----:B------:R-:W-:Y:S01]  /*2470*/  @P0 ELECT P1, URZ, PT ;  /* 0x0000000000ff082f */ /* 0x000fe20003820000 */
[----:B------:R-:W-:Y:S02]  /*2480*/  UMOV UR20, UR13 ;  /* 0x0000000d00147c82 */ /* 0x000fe40008000000 */
[----:B------:R2:W-:Y:S10]  /*2490*/  @UP1 UTMALDG.3D [UR16], [UR8], desc[URZ] ;  /* 0x0000ff10080015b4 */ /* 0x0005f40008011000 */
[----:B------:R-:W-:-:S02]  /*24a0*/  @P1 PLOP3.LUT P0, PT, P1, PT, PT, 0x8, 0x80 ;  /* 0x000000000080181c */ /* 0x000fc40000f0e170 */
[----:B------:R-:W-:-:S11]  /*24b0*/  PLOP3.LUT P1, PT, PT, PT, PT, 0x8, 0x80 ;  /* 0x000000000080781c */ /* 0x000fd60003f2e170 */
[----:B--2---:R-:W-:Y:S05]  /*24c0*/  @P0 BRA.U.ANY `(.L_x_38) ;  /* 0xfffffffd00e80947 */ /* 0x004fea000393ffff */
[----:B------:R-:W-:-:S13]  /*24d0*/  ELECT P0, URZ, PT ;  /* 0x0000000000ff782f */ /* 0x000fda0003800000 */
[----:B------:R-:W2:Y:S01]  /*24e0*/  @P0 LDC.64 R2, c[0x0][0x348] ;  /* 0x0000d200ff020b82 */ /* 0x000ea20000000a00 */
[----:B------:R-:W-:Y:S01]  /*24f0*/  @P0 R2UR UR17, R5 ;  /* 0x00000000051102ca */ /* 0x000fe200000e0000 */
[----:B------:R-:W-:Y:S01]  /*2500*/  VOTEU.ANY UP0, P0 ;  /* 0x0000000000ff7886 */ /* 0x000fe20000000100 */
[----:B------:R-:W-:-:S04]  /*2510*/  VOTEU.ANY UP1, P0 ;  /* 0x0000000000ff7886 */ /* 0x000fc80000020100 */
[----:B------:R-:W-:Y:S01]  /*2520*/  @UP0 UIADD3 UR16, UPT, UPT, UR5, 0x6080, URZ ;  /* 0x0000608005100890 */ /* 0x000fe2000fffe0ff */
[----:B------:R-:W-:Y:S01]  /*2530*/  @UP0 UMOV UR18, 0x40 ;  /* 0x0000004000120882 */ /* 0x000fe20000000000 */
        /* <DEDUP_REMOVED lines=8> */
[----:B------:R-:W-:-:S15]  /*25c0*/  @P0 R2UR UR9, R3 ;  /* 0x00000000030902ca */ /* 0x000fde00000e0000 */
.L_x_39:
        /* <DEDUP_REMOVED lines=22> */
.L_x_40:
[----:B------:R-:W-:Y:S01]  /*2730*/  @P0 ELECT P1, URZ, PT ;  /* 0x0000000000ff082f */ /* 0x000fe20003820000 */
[----:B------:R-:W-:Y:S02]  /*2740*/  UMOV UR20, UR13 ;  /* 0x0000000d00147c82 */ /* 0x000fe40008000000 */
[----:B------:R2:W-:Y:S10]  /*2750*/  @UP1 UTMALDG.3D [UR16], [UR8], desc[URZ] ;  /* 0x0000ff10080015b4 */ /* 0x0005f40008011000 */
[----:B------:R-:W-:-:S02]  /*2760*/  @P1 PLOP3.LUT P0, PT, P1, PT, PT, 0x8, 0x80 ;  /* 0x000000000080181c */ /* 0x000fc40000f0e170 */
[----:B------:R-:W-:-:S11]  /*2770*/  PLOP3.LUT P1, PT, PT, PT, PT, 0x8, 0x80 ;  /* 0x000000000080781c */ /* 0x000fd60003f2e170 */
[----:B--2---:R-:W-:Y:S05]  /*2780*/  @P0 BRA.U.ANY `(.L_x_40) ;  /* 0xfffffffd00e80947 */ /* 0x004fea000393ffff */
[----:B------:R-:W-:Y:S01]  /*2790*/  ELECT P0, URZ, PT ;  /* 0x0000000000ff782f */ /* 0x000fe20003800000 */
[----:B------:R2:W-:Y:S01]  /*27a0*/  STL [R1+0xa8], RZ ;  /* 0x0000a8ff01007387 */ /* 0x0005e20000100800 */
[----:B------:R-:W-:-:S11]  /*27b0*/  IMAD.MOV.U32 R247, RZ, RZ, 0x1 ;  /* 0x00000001fff77424 */ /* 0x000fd600078e00ff */
[----:B------:R-:W3:Y:S01]  /*27c0*/  @P0 LDC.64 R2, c[0x0][0x348] ;  /* 0x0000d200ff020b82 */ /* 0x000ee20000000a00 */
[----:B------:R-:W-:Y:S01]  /*27d0*/  @P0 R2UR UR17, R5 ;  /* 0x00000000051102ca */ /* 0x000fe200000e0000 */
[----:B------:R-:W-:Y:S01]  /*27e0*/  VOTEU.ANY UP0, P0 ;  /* 0x0000000000ff7886 */ /* 0x000fe20000000100 */
[----:B------:R-:W-:-:S04]  /*27f0*/  VOTEU.ANY UP1, P0 ;  /* 0x0000000000ff7886 */ /* 0x000fc80000020100 */
[----:B------:R-:W-:Y:S01]  /*2800*/  @UP0 UIADD3 UR16, UPT, UPT, UR5, 0xe080, URZ ;  /* 0x0000e08005100890 */ /* 0x000fe2000fffe0ff */
[----:B------:R-:W-:Y:S01]  /*2810*/  @UP0 UMOV UR18, 0xc0 ;  /* 0x000000c000120882 */ /* 0x000fe20000000000 */
[----:B---3--:R-:W-:-:S04]  /*2820*/  @P0 IADD3 R0, P1, PT, R2, 0x80, RZ ;  /* 0x0000008002000810 */ /* 0x008fc80007f3e0ff */
[----:B------:R-:W-:Y:S01]  /*2830*/  @P0 R2UR UR8, R0 ;  /* 0x00000000000802ca */ /* 0x000fe200000e0000 */
[----:B------:R-:W-:Y:S01]  /*2840*/  @P0 IMAD.X R2, RZ, RZ, R3, P1 ;  /* 0x000000ffff020224 */ /* 0x000fe200008e0603 */
[----:B------:R-:W-:-:S04]  /*2850*/  PLOP3.LUT P1, PT, PT, PT, PT, 0x8, 0x80 ;  /* 0x000000000080781c */ /* 0x000fc80003f2e170 */
[----:B------:R-:W-:-:S07]  /*2860*/  @P0 R2UR UR9, R2 ;  /* 0x00000000020902ca */ /* 0x000fce00000e0000 */
[----:B------:R-:W-:-:S05]  /*2870*/  IMAD.U32 R2, RZ, RZ, UR8 ;  /* 0x00000008ff027e24 */ /* 0x000fca000f8e00ff */
[----:B------:R-:W-:Y:S01]  /*2880*/  @P0 R2UR UR8, R2 ;  /* 0x00000000020802ca */ /* 0x000fe200000e0000 */
[----:B------:R-:W-:-:S05]  /*2890*/  IMAD.U32 R3, RZ, RZ, UR9 ;  /* 0x00000009ff037e24 */ /* 0x000fca000f8e00ff */
[----:B--2---:R-:W-:-:S15]  /*28a0*/  @P0 R2UR UR9, R3 ;  /* 0x00000000030902ca */ /* 0x004fde00000e0000 */
.L_x_41:
[----:B------:R-:W-:Y:S01]  /*28b0*/  @P0 ELECT P1, URZ, PT ;  /* 0x0000000000ff082f */ /* 0x000fe20003820000 */
[----:B------:R-:W-:Y:S02]  /*28c0*/  UMOV UR20, UR13 ;  /* 0x0000000d00147c82 */ /* 0x000fe40008000000 */
[----:B------:R4:W-:Y:S10]  /*28d0*/  @UP1 UTMALDG.3D [UR16], [UR8], desc[URZ] ;  /* 0x0000ff10080015b4 */ /* 0x0009f40008011000 */
[----:B------:R-:W-:-:S02]  /*28e0*/  @P1 PLOP3.LUT P0, PT, P1, PT, PT, 0x8, 0x80 ;  /* 0x000000000080181c */ /* 0x000fc40000f0e170 */
[----:B------:R-:W-:-:S11]  /*28f0*/  PLOP3.LUT P1, PT, PT, PT, PT, 0x8, 0x80 ;  /* 0x000000000080781c */ /* 0x000fd60003f2e170 */
[----:B----4-:R-:W-:Y:S05]  /*2900*/  @P0 BRA.U.ANY `(.L_x_41) ;  /* 0xfffffffd00e80947 */ /* 0x010fea000393ffff */
.L_x_3:
[----:B-1----:R-:W-:Y:S05]  /*2910*/  BSYNC B0 ;  /* 0x0000000000007941 */ /* 0x002fea0003800000 */
.L_x_2:
[----:B------:R-:W1:Y:S01]  /*2920*/  S2UR UR8, SR_CgaCtaId ;  /* 0x00000000000879c3 */ /* 0x000e620000008800 */
[----:B------:R-:W-:Y:S01]  /*2930*/  UMOV UR5, 0x400 ;  /* 0x0000040000057882 */ /* 0x000fe20000000000 */
[----:B--2---:R-:W-:Y:S01]  /*2940*/  IMAD.MOV.U32 R0, RZ, RZ, -0x800000 ;  /* 0xff800000ff007424 */ /* 0x004fe200078e00ff */
[----:B------:R-:W-:Y:S01]  /*2950*/  STL [R1+0xc0], RZ ;  /* 0x0000c0ff01007387 */ /* 0x000fe20000100800 */
[----:B-----5:R-:W-:Y:S02]  /*2960*/  ISETP.GE.AND P1, PT, R245, 0x1, PT ;  /* 0x00000001f500780c */ /* 0x020fe40003f26270 */
[----:B------:R-:W-:Y:S02]  /*2970*/  CS2R R208, SRZ ;  /* 0x0000000000d07805 */ /* 0x000fe4000001ff00 */
[----:B------:R-:W-:Y:S01]  /*2980*/  PLOP3.LUT P0, PT, PT, PT, PT, 0x80, 0x8 ;  /* 0x000000000008781c */ /* 0x000fe20003f0f070 */
[----:B------:R2:W-:Y:S01]  /*2990*/  STL [R1+0xb4], R0 ;  /* 0x0000b40001007387 */ /* 0x0005e20000100800 */
[----:B------:R-:W-:-:S02]  /*29a0*/  CS2R R210, SRZ ;  /* 0x0000000000d27805 */ /* 0x000fc4000001ff00 */
[----:B------:R-:W-:Y:S02]  /*29b0*/  CS2R R200, SRZ ;  /* 0x0000000000c87805 */ /* 0x000fe4000001ff00 */
[----:B------:R-:W-:Y:S01]  /*29c0*/  CS2R R202, SRZ ;  /* 0x0000000000ca7805 */ /* 0x000fe2000001ff00 */
[----:B------:R4:W-:Y:S01]  /*29d0*/  STL [R1+0x50], RZ ;  /* 0x000050ff01007387 */ /* 0x0009e20000100800 */
[----:B------:R-:W-:Y:S02]  /*29e0*/  CS2R R196, SRZ ;  /* 0x0000000000c47805 */ /* 0x000fe4000001ff00 */
[----:B------:R-:W-:Y:S02]  /*29f0*/  CS2R R198, SRZ ;  /* 0x0000000000c67805 */ /* 0x000fe4000001ff00 */
[----:B------:R-:W-:Y:S01]  /*2a00*/  CS2R R188, SRZ ;  /* 0x0000000000bc7805 */ /* 0x000fe2000001ff00 */
[----:B------:R4:W-:Y:S01]  /*2a10*/  STL [R1+0x54], RZ ;  /* 0x000054ff01007387 */ /* 0x0009e20000100800 */
        /* <DEDUP_REMOVED lines=8> */
[----:B-1----:R-:W-:Y:S01]  /*2aa0*/  ULEA UR5, UR8, UR5, 0x18 ;  /* 0x0000000508057291 */ /* 0x002fe2000f8ec0ff */
[----:B------:R-:W-:-:S02]  /*2ab0*/  CS2R R18, SRZ ;  /* 0x0000000000127805 */ /* 0x000fc4000001ff00 */
[----:B------:R-:W-:Y:S01]  /*2ac0*/  CS2R R148, SRZ ;  /* 0x0000000000947805 */ /* 0x000fe2000001ff00 */
[----:B------:R4:W-:Y:S01]  /*2ad0*/  STL [R1+0x40], RZ ;  /* 0x000040ff01007387 */ /* 0x0009e20000100800 */
[----:B------:R-:W-:Y:S02]  /*2ae0*/  CS2R R150, SRZ ;  /* 0x0000000000967805 */ /* 0x000fe4000001ff00 */
[----:B------:R-:W-:Y:S01]  /*2af0*/  CS2R R236, SRZ ;  /* 0x0000000000ec7805 */ /* 0x000fe2000001ff00 */
[----:B--2---:R-:W-:Y:S01]  /*2b00*/  IMAD.U32 R0, RZ, RZ, UR5 ;  /* 0x00000005ff007e24 */ /* 0x004fe2000f8e00ff */
[----:B------:R4:W-:Y:S01]  /*2b10*/  STL [R1+0x44], RZ ;  /* 0x000044ff01007387 */ /* 0x0009e20000100800 */
[----:B------:R-:W-:Y:S02]  /*2b20*/  CS2R R238, SRZ ;  /* 0x0000000000ee7805 */ /* 0x000fe4000001ff00 */
[----:B------:R-:W-:Y:S01]  /*2b30*/  CS2R R68, SRZ ;  /* 0x0000000000447805 */ /* 0x000fe2000001ff00 */
[----:B------:R-:W1:Y:S01]  /*2b40*/  SYNCS.PHASECHK.TRANS64.TRYWAIT P3, [R0+URZ+0x20], RZ ;  /* 0x000020ff000075a7 */ /* 0x000e6200080611ff */
        /* <DEDUP_REMOVED lines=10> */
[----:B---3--:R-:W-:Y:S02]  /*2bf0*/  CS2R R4, SRZ ;  /* 0x0000000000047805 */ /* 0x008fe4000001ff00 */
        /* <DEDUP_REMOVED lines=12> */
[----:B------:R-:W-:Y:S02]  /*2cc0*/  CS2R R164, SRZ ;  /* 0x0000000000a47805 */ /* 0x000fe4000001ff00 */
[----:B------:R-:W-:-:S02]  /*2cd0*/  CS2R R166, SRZ ;  /* 0x0000000000a67805 */ /* 0x000fc4000001ff00 */
[----:B------:R-:W-:Y:S02]  /*2ce0*/  CS2R R60, SRZ ;  /* 0x00000000003c7805 */ /* 0x000fe4000001ff00 */
[----:B------:R-:W-:Y:S02]  /*2cf0*/  CS2R R62, SRZ ;  /* 0x00000000003e7805 */ /* 0x000fe4000001ff00 */
[----:B------:R-:W-:Y:S01]  /*2d00*/  CS2R R168, SRZ ;  /* 0x0000000000a87805 */ /* 0x000fe2000001ff00 */
[----:B------:R-:W-:Y:S02]  /*2d10*/  IMAD.MOV.U32 R170, RZ, RZ, RZ ;  /* 0x000000ffffaa7224 */ /* 0x000fe400078e00ff */
[----:B------:R-:W-:Y:S01]  /*2d20*/  IMAD R37, R37, 0x10, R0 ;  /* 0x0000001025257824 */ /* 0x000fe200078e0200 */
[----:B-1--4-:R-:W-:Y:S06]  /*2d30*/  @P3 BRA `(.L_x_42) ;  /* 0x0000000000083947 */ /* 0x012fec0003800000 */
[----:B------:R-:W1:Y:S02]  /*2d40*/  SYNCS.PHASECHK.TRANS64.TRYWAIT P3, [R0+URZ+0x20], RZ ;  /* 0x000020ff000075a7 */ /* 0x000e6400080611ff */
[----:B-1----:R-:W-:Y:S05]  /*2d50*/  @!P3 BRA `(.L_x_43) ;  /* 0x000000800054b947 */ /* 0x002fea0003800000 */
.L_x_42:
[----:B------:R2:W-:Y:S01]  /*2d60*/  STL [R1+0x90], RZ ;  /* 0x000090ff01007387 */ /* 0x0005e20000100800 */
[----:B------:R-:W-:Y:S01]  /*2d70*/  IMAD.MOV.U32 R171, RZ, RZ, RZ ;  /* 0x000000ffffab7224 */ /* 0x000fe200078e00ff */
        /* <DEDUP_REMOVED lines=10> */
[----:B------:R2:W-:Y:S04]  /*2e20*/  STL [R1+0x9c], RZ ;  /* 0x00009cff01007387 */ /* 0x0005e80000100800 */
        /* <DEDUP_REMOVED lines=12> */
[----:B------:R2:W3:Y:S04]  /*2ef0*/  LDSM.16.M88.2 R72, [R37+0x80] ;  /* 0x000080002548783b */ /* 0x0004e80000000100 */
[----:B------:R2:W4:Y:S04]  /*2f00*/  LDSM.16.M88.2 R74, [R37+0x180] ;  /* 0x00018000254a783b */ /* 0x0005280000000100 */
[----:B------:R2:W1:Y:S04]  /*2f10*/  LDSM.16.M88.2 R76, [R37+0x280] ;  /* 0x00028000254c783b */ /* 0x0004680000000100 */
        /* <DEDUP_REMOVED lines=28> */
[----:B------:R2:W1:Y:S01]  /*30e0*/  LDSM.16.M88.2 R134, [R37+0x1f80] ;  /* 0x001f80002586783b */ /* 0x0004620000000100 */
[----:B------:R2:W1:Y:S01]  /*30f0*/  @P1 SYNCS.PHASECHK.TRANS64.TRYWAIT P0, [R0+URZ], RZ ;  /* 0x000000ff000015a7 */ /* 0x00046200080011ff */
[----:B---34-:R-:W-:Y:S05]  /*3100*/  @!P1 BRA `(.L_x_44) ;  /* 0x0000005c00c49947 */ /* 0x018fea0003800000 */
[----:B-12---:R-:W-:Y:S01]  /*3110*/  IMAD.MOV R0, RZ, RZ, -R245 ;  /* 0x000000ffff007224 */ /* 0x006fe200078e0af5 */
[----:B------:R-:W-:Y:S01]  /*3120*/  STL [R1+0xc0], RZ ;  /* 0x0000c0ff01007387 */ /* 0x000fe20000100800 */
[----:B------:R-:W-:Y:S02]  /*3130*/  IMAD.MOV.U32 R2, RZ, RZ, -0x800000 ;  /* 0xff800000ff027424 */ /* 0x000fe400078e00ff */
[----:B------:R-:W-:Y:S01]  /*3140*/  IMAD.MOV.U32 R246, RZ, RZ, RZ ;  /* 0x000000fffff67224 */ /* 0x000fe200078e00ff */
[----:B------:R1:W-:Y:S01]  /*3150*/  STL [R1+0xb8], R0 ;  /* 0x0000b80001007387 */ /* 0x0003e20000100800 */
[----:B------:R-:W-:-:S03]  /*3160*/  IMAD.MOV.U32 R252, RZ, RZ, RZ ;  /* 0x000000fffffc7224 */ /* 0x000fc600078e00ff */
[----:B------:R2:W-:Y:S04]  /*3170*/  STL [R1+0xb4], R2 ;  /* 0x0000b40201007387 */ /* 0x0005e80000100800 */
[----:B------:R2:W-:Y:S01]  /*3180*/  STL [R1+0xac], RZ ;  /* 0x0000acff01007387 */ /* 0x0005e20000100800 */
[----:B-1----:R-:W-:-:S05]  /*3190*/  IMAD.MOV.U32 R0, RZ, RZ, 0x1 ;  /* 0x00000001ff007424 */ /* 0x002fca00078e00ff */
[----:B------:R2:W-:Y:S04]  /*31a0*/  STL [R1+0xb0], R0 ;  /* 0x0000b00001007387 */ /* 0x0005e80000100800 */
[----:B------:R2:W-:Y:S02]  /*31b0*/  STL [R1+0xa0], RZ ;  /* 0x0000a0ff01007387 */ /* 0x0005e40000100800 */
.L_x_72:
[----:B--2---:R-:W1:Y:S01]  /*31c0*/  S2R R0, SR_TID.X ;  /* 0x0000000000007919 */ /* 0x004e620000002100 */
[----:B------:R-:W-:Y:S01]  /*31d0*/  BSSY B0, `(.L_x_45) ;  /* 0x000000b000007945 */ /* 0x000fe20003800000 */
[----:B-1----:R-:W-:-:S04]  /*31e0*/  SHF.R.U32.HI R0, RZ, 0x5, R0 ;  /* 0x00000005ff007819 */ /* 0x002fc80000011600 */
[----:B------:R-:W-:-:S04]  /*31f0*/  ISETP.NE.AND P2, PT, R0, RZ, PT ;  /* 0x000000ff0000720c */ /* 0x000fc80003f45270 */
[----:B------:R-:W-:Y:S01]  /*3200*/  ISETP.GE.OR P1, PT, R252, R245, P2 ;  /* 0x000000f5fc00720c */ /* 0x000fe20001726670 */
[----:B------:R-:W-:-:S12]  /*3210*/  @P0 BRA `(.L_x_46) ;  /* 0x0000000000180947 */ /* 0x000fd80003800000 */
[----:B------:R-:W1:Y:S01]  /*3220*/  S2R R3, SR_CgaCtaId ;  /* 0x0000000000037919 */ /* 0x000e620000008800 */
[----:B------:R-:W-:Y:S01]  /*3230*/  MOV R0, 0x400 ;  /* 0x0000040000007802 */ /* 0x000fe20000000f00 */
[----:B------:R-:W-:-:S03]  /*3240*/  IMAD.U32 R2, R246, -0x80000000, RZ ;  /* 0x80000000f6027824 */ /* 0x000fc600078e00ff */
[----:B-1----:R-:W-:-:S04]  /*3250*/  LEA R37, R3, R0, 0x18 ;  /* 0x0000000003257211 */ /* 0x002fc800078ec0ff */
[----:B------:R-:W1:Y:S02]  /*3260*/  SYNCS.PHASECHK.TRANS64.TRYWAIT P0, [R37+URZ], R2 ;  /* 0x00000002250075a7 */ /* 0x000e6400080011ff */
[----:B-1----:R-:W-:Y:S05]  /*3270*/  @!P0 BRA `(.L_x_47) ;  /* 0x0000007c00208947 */ /* 0x002fea0003800000 */
.L_x_46:
[----:B------:R-:W-:Y:S05]  /*3280*/  BSYNC B0 ;  /* 0x0000000000007941 */ /* 0x000fea0003800000 */
.L_x_45:
[----:B------:R-:W-:Y:S04]  /*3290*/  BSSY B0, `(.L_x_48) ;  /* 0x0000072000007945 */ /* 0x000fe80003800000 */
[----:B------:R-:W-:Y:S05]  /*32a0*/  @P1 BRA `(.L_x_49) ;  /* 0x0000000400c01947 */ /* 0x000fea0003800000 */
[----:B------:R-:W2:Y:S01]  /*32b0*/  LDL R36, [R1+0xb0] ;  /* 0x0000b00001247983 */ /* 0x000ea20000100800 */
[----:B------:R-:W-:Y:S01]  /*32c0*/  MOV R0, 0x400 ;  /* 0x0000040000007802 */ /* 0x000fe20000000f00 */
[----:B------:R-:W-:Y:S01]  /*32d0*/  BSSY B1, `(.L_x_50) ;  /* 0x0000006000017945 */ /* 0x000fe20003800000 */
[----:B-1----:R-:W1:Y:S02]  /*32e0*/  S2R R3, SR_CgaCtaId ;  /* 0x0000000000037919 */ /* 0x002e640000008800 */
[----:B-1----:R-:W-:Y:S01]  /*32f0*/  LEA R37, R3, R0, 0x18 ;  /* 0x0000000003257211 */ /* 0x002fe200078ec0ff */
[----:B--2---:R-:W-:-:S04]  /*3300*/  IMAD.U32 R2, R36, -0x80000000, RZ ;  /* 0x8000000024027824 */ /* 0x004fc800078e00ff */
[----:B------:R-:W1:Y:S02]  /*3310*/  SYNCS.PHASECHK.TRANS64.TRYWAIT P0, [R37+URZ+0x18], R2 ;  /* 0x00001802250075a7 */ /* 0x000e6400080011ff */
[----:B-1----:R-:W-:Y:S05]  /*3320*/  @!P0 BRA `(.L_x_51) ;  /* 0x0000007c000c8947 */ /* 0x002fea0003800000 */
.L_x_103:
[----:B------:R-:W-:Y:S05]  /*3330*/  BSYNC B1 ;  /* 0x0000000000017941 */ /* 0x000fea0003800000 */
.L_x_50:
[----:B------:R-:W2:Y:S01]  /*3340*/  LDL R36, [R1+0xbc] ;  /* 0x0000bc0001247983 */ /* 0x000ea20000100800 */
[----:B------:R-:W3:Y:S01]  /*3350*/  LDC.64 R38, c[0x0][0x348] ;  /* 0x0000d200ff267b82 */ /* 0x000ee20000000a00 */
[----:B------:R-:W-:Y:S02]  /*3360*/  ELECT P1, URZ, PT ;  /* 0x0000000000ff782f */ /* 0x000fe40003820000 */
[----:B------:R-:W-:Y:S02]  /*3370*/  LOP3.LUT R0, RZ, R252, RZ, 0x33, !PT ;  /* 0x000000fcff007212 */ /* 0x000fe400078e33ff */
[----:B------:R-:W-:Y:S02]  /*3380*/  ELECT P0, URZ, PT ;  /* 0x0000000000ff782f */ /* 0x000fe40003800000 */
[----:B------:R-:W-:Y:S01]  /*3390*/  R2UR UR5, R37 ;  /* 0x00000000250572ca */ /* 0x000fe200000e0000 */
[----:B------:R-:W-:Y:S01]  /*33a0*/  IMAD.IADD R0, R245, 0x1, R0 ;  /* 0x00000001f5007824 */ /* 0x000fe200078e0200 */
[----:B------:R-:W4:Y:S03]  /*33b0*/  S2UR UR20, SR_CTAID.Y ;  /* 0x00000000001479c3 */ /* 0x000f260000002600 */
[----:B------:R-:W-:-:S02]  /*33c0*/  IMAD R0, R0, 0x4, R37 ;  /* 0x0000000400007824 */ /* 0x000fc400078e0225 */
[----:B------:R-:W-:-:S04]  /*33d0*/  @P1 IMAD.MOV.U32 R2, RZ, RZ, 0x10000 ;  /* 0x00010000ff021424 */ /* 0x000fc800078e00ff */
[----:B------:R-:W-:Y:S01]  /*33e0*/  VOTEU.ANY UP0, P0 ;  /* 0x0000000000ff7886 */ /* 0x000fe20000000100 */
[----:B------:R-:W-:Y:S01]  /*33f0*/  VOTEU.ANY UP1, P0 ;  /* 0x0000000000ff7886 */ /* 0x000fe20000020100 */
[----:B------:R3:W-:Y:S01]  /*3400*/  @P1 SYNCS.ARRIVE.TRANS64 RZ, [R37+URZ+0x10], R2 ;  /* 0x0000100225ff19a7 */ /* 0x0007e200080000ff */
[----:B------:R-:W2:Y:S02]  /*3410*/  LDS R0, [R0+0x22080] ;  /* 0x0220800000007984 */ /* 0x000ea40000000800 */
[----:B------:R-:W-:Y:S02]  /*3420*/  @UP0 UIADD3 UR16, UPT, UPT, UR5, 0x12080, URZ ;  /* 0x0001208005100890 */ /* 0x000fe4000fffe0ff */
[----:B------:R-:W-:Y:S01]  /*3430*/  @UP0 UIADD3 UR17, UPT, UPT, UR5, 0x10, URZ ;  /* 0x0000001005110890 */ /* 0x000fe2000fffe0ff */
[----:B------:R-:W-:Y:S01]  /*3440*/  @UP0 UMOV UR18, URZ ;  /* 0x000000ff00120c82 */ /* 0x000fe20008000000 */
[----:B---3--:R-:W-:-:S04]  /*3450*/  @P0 IADD3 R2, P1, PT, R38, 0x100, RZ ;  /* 0x0000010026020810 */ /* 0x008fc80007f3e0ff */
[----:B------:R-:W-:Y:S01]  /*3460*/  @P0 R2UR UR8, R2 ;  /* 0x00000000020802ca */ /* 0x000fe200000e0000 */
[----:B-1----:R-:W-:Y:S01]  /*3470*/  @P0 IMAD.X R3, RZ, RZ, R39, P1 ;  /* 0x000000ffff030224 */ /* 0x002fe200008e0627 */
[----:B------:R-:W-:-:S04]  /*3480*/  PLOP3.LUT P1, PT, PT, PT, PT, 0x8, 0x80 ;  /* 0x000000000080781c */ /* 0x000fc80003f2e170 */
[----:B------:R-:W-:-:S07]  /*3490*/  @P0 R2UR UR9, R3 ;  /* 0x00000000030902ca */ /* 0x000fce00000e0000 */
[----:B------:R-:W-:-:S05]  /*34a0*/  IMAD.U32 R2, RZ, RZ, UR8 ;  /* 0x00000008ff027e24 */ /* 0x000fca000f8e00ff */
[----:B------:R-:W-:Y:S01]  /*34b0*/  @P0 R2UR UR8, R2 ;  /* 0x00000000020802ca */ /* 0x000fe200000e0000 */
[----:B------:R-:W-:-:S05]  /*34c0*/  IMAD.U32 R3, RZ, RZ, UR9 ;  /* 0x00000009ff037e24 */ /* 0x000fca000f8e00ff */
[----:B------:R-:W-:Y:S01]  /*34d0*/  @P0 R2UR UR9, R3 ;  /* 0x00000000030902ca */ /* 0x000fe200000e0000 */
[----:B--2-4-:R-:W-:-:S14]  /*34e0*/  IMAD R0, R0, 0x80, R36 ;  /* 0x0000008000007824 */ /* 0x014fdc00078e0224 */
.L_x_52:
[----:B------:R-:W-:-:S13]  /*34f0*/  @P0 ELECT P1, URZ, PT ;  /* 0x0000000000ff082f */ /* 0x000fda0003820000 */
[----:B------:R-:W-:Y:S02]  /*3500*/  @P1 R2UR.BROADCAST UR19, R0 ;  /* 0x00000000001312ca */ /* 0x000fe400008e0000 */
[----:B------:R-:W-:-:S11]  /*3510*/  @P1 PLOP3.LUT P0, PT, P1, PT, PT, 0x8, 0x80 ;  /* 0x000000000080181c */ /* 0x000fd60000f0e170 */
[----:B------:R1:W-:Y:S01]  /*3520*/  @UP1 UTMALDG.3D [UR16], [UR8], desc[URZ] ;  /* 0x0000ff10080015b4 */ /* 0x0003e20008011000 */
[----:B------:R-:W-:Y:S01]  /*3530*/  PLOP3.LUT P1, PT, PT, PT, PT, 0x8, 0x80 ;  /* 0x000000000080781c */ /* 0x000fe20003f2e170 */
[----:B-1----:R-:W-:-:S12]  /*3540*/  @P0 BRA.U.ANY `(.L_x_52) ;  /* 0xfffffffd00e80947 */ /* 0x002fd8000393ffff */
[----:B------:R-:W1:Y:S01]  /*3550*/  LDC.64 R36, c[0x0][0x348] ;  /* 0x0000d200ff247b82 */ /* 0x000e620000000a00 */
[----:B------:R-:W-:-:S13]  /*3560*/  ELECT P0, URZ, PT ;  /* 0x0000000000ff782f */ /* 0x000fda0003800000 */
[----:B------:R-:W-:Y:S01]  /*3570*/  VOTEU.ANY UP0, P0 ;  /* 0x0000000000ff7886 */ /* 0x000fe20000000100 */
[----:B------:R-:W-:-:S04]  /*3580*/  VOTEU.ANY UP1, P0 ;  /* 0x0000000000ff7886 */ /* 0x000fc80000020100 */
[----:B------:R-:W-:Y:S02]  /*3590*/  @UP0 UIADD3 UR16, UPT, UPT, UR5, 0x16080, URZ ;  /* 0x0001608005100890 */ /* 0x000fe4000fffe0ff */
[----:B------:R-:W-:Y:S01]  /*35a0*/  @UP0 UIADD3 UR17, UPT, UPT, UR5, 0x10, URZ ;  /* 0x0000001005110890 */ /* 0x000fe2000fffe0ff */
[----:B------:R-:W-:Y:S01]  /*35b0*/  @UP0 UMOV UR18, 0x40 ;  /* 0x0000004000120882 */ /* 0x000fe20000000000 */
[----:B-1----:R-:W-:-:S04]  /*35c0*/  @P0 IADD3 R2, P1, PT, R36, 0x100, RZ ;  /* 0x0000010024020810 */ /* 0x002fc80007f3e0ff */
        /* <DEDUP_REMOVED lines=8> */
.L_x_53:
        /* <DEDUP_REMOVED lines=22> */
.L_x_54:
        /* <DEDUP_REMOVED lines=22> */
.L_x_55:
[----:B------:R-:W-:-:S13]  /*3910*/  @P0 ELECT P1, URZ, PT ;  /* 0x0000000000ff082f */ /* 0x000fda0003820000 */
[----:B------:R-:W-:Y:S02]  /*3920*/  @P1 R2UR.BROADCAST UR19, R0 ;  /* 0x00000000001312ca */ /* 0x000fe400008e0000 */
[----:B------:R-:W-:-:S11]  /*3930*/  @P1 PLOP3.LUT P0, PT, P1, PT, PT, 0x8, 0x80 ;  /* 0x000000000080181c */ /* 0x000fd60000f0e170 */
[----:B------:R1:W-:Y:S01]  /*3940*/  @UP1 UTMALDG.3D [UR16], [UR8], desc[URZ] ;  /* 0x0000ff10080015b4 */ /* 0x0003e20008011000 */
[----:B------:R-:W-:Y:S01]  /*3950*/  PLOP3.LUT P1, PT, PT, PT, PT, 0x8, 0x80 ;  /* 0x000000000080781c */ /* 0x000fe20003f2e170 */
[----:B-1----:R-:W-:-:S12]  /*3960*/  @P0 BRA.U.ANY `(.L_x_55) ;  /* 0xfffffffd00e80947 */ /* 0x002fd8000393ffff */
[----:B------:R-:W2:Y:S01]  /*3970*/  LDL.LU R2, [R1+0xb0] ;  /* 0x0000b00001027983 */ /* 0x000ea20000300800 */
[----:B------:R-:W-:Y:S01]  /*3980*/  VIADD R252, R252, 0x1 ;  /* 0x00000001fcfc7836 */ /* 0x000fe20000000000 */
[----:B--2---:R-:W-:-:S05]  /*3990*/  LOP3.LUT R2, R2, 0x1, RZ, 0x3c, !PT ;  /* 0x0000000102027812 */ /* 0x004fca00078e3cff */
[----:B------:R2:W-:Y:S02]  /*39a0*/  STL [R1+0xb0], R2 ;  /* 0x0000b00201007387 */ /* 0x0005e40000100800 */
.L_x_49:
[----:B------:R-:W-:Y:S05]  /*39b0*/  BSYNC B0 ;  /* 0x0000000000007941 */ /* 0x000fea0003800000 */
.L_x_48:
[----:B------:R-:W3:Y:S01]  /*39c0*/  S2R R240, SR_TID.X ;  /* 0x0000000000f07919 */ /* 0x000ee20000002100 */
[----:B------:R-:W4:Y:S01]  /*39d0*/  S2UR UR8, SR_CgaCtaId ;  /* 0x00000000000879c3 */ /* 0x000f220000008800 */
[----:B------:R-:W-:Y:S01]  /*39e0*/  UMOV UR5, 0x400 ;  /* 0x0000040000057882 */ /* 0x000fe20000000000 */
[----:B------:R-:W-:Y:S01]  /*39f0*/  ISETP.GE.OR P0, PT, R247, R245, P2 ;  /* 0x000000f5f700720c */ /* 0x000fe20001706670 */
[----:B------:R-:W-:Y:S01]  /*3a00*/  BSSY B0, `(.L_x_56) ;  /* 0x0000212000007945 */ /* 0x000fe20003800000 */
[----:B------:R-:W-:Y:S01]  /*3a10*/  LOP3.LUT R246, R246, 0x1, RZ, 0x3c, !PT ;  /* 0x00000001f6f67812 */ /* 0x000fe200078e3cff */
[----:B----4-:R-:W-:Y:S01]  /*3a20*/  ULEA UR5, UR8, UR5, 0x18 ;  /* 0x0000000508057291 */ /* 0x010fe2000f8ec0ff */
[C---:B---3--:R-:W-:Y:S01]  /*3a30*/  IMAD R0, R240.reuse, 0x40, R240 ;  /* 0x00000040f0007824 */ /* 0x048fe200078e02f0 */
[C---:B------:R-:W-:Y:S01]  /*3a40*/  ISETP.NE.AND P1, PT, R240.reuse, RZ, PT ;  /* 0x000000fff000720c */ /* 0x040fe20003f25270 */
[----:B-1----:R-:W-:-:S03]  /*3a50*/  IMAD.SHL.U32 R3, R240, 0x20, RZ ;  /* 0x00000020f0037824 */ /* 0x002fc600078e00ff */
[----:B--2---:R-:W-:Y:S01]  /*3a60*/  LOP3.LUT R2, R0, 0x1c8, RZ, 0xc0, !PT ;  /* 0x000001c800027812 */ /* 0x004fe200078ec0ff */
[----:B------:R-:W-:-:S03]  /*3a70*/  IMAD.U32 R0, RZ, RZ, UR5 ;  /* 0x00000005ff007e24 */ /* 0x000fc6000f8e00ff */
[----:B------:R-:W-:-:S04]  /*3a80*/  LOP3.LUT R3, R2, 0x200, R3, 0xf8, !PT ;  /* 0x0000020002037812 */ /* 0x000fc800078ef803 */
[----:B------:R-:W-:-:S05]  /*3a90*/  IADD3 R2, PT, PT, R0, R3, R3 ;  /* 0x0000000300027210 */ /* 0x000fca0007ffe003 */
[----:B------:R-:W-:-:S05]  /*3aa0*/  VIADD R37, R2, 0x2080 ;  /* 0x0000208002257836 */ /* 0x000fca0000000000 */
[----:B------:R-:W-:-:S04]  /*3ab0*/  SHF.R.U32.HI R36, RZ, 0x3, R37 ;  /* 0x00000003ff247819 */ /* 0x000fc80000011625 */
[----:B------:R-:W-:Y:S01]  /*3ac0*/  LOP3.LUT R37, R37, 0x70, R36, 0x78, !PT ;  /* 0x0000007025257812 */ /* 0x000fe200078e7824 */
[----:B------:R-:W-:-:S04]  /*3ad0*/  VIADD R36, R2, 0x20a0 ;  /* 0x000020a002247836 */ /* 0x000fc80000000000 */
[----:B------:R-:W1:Y:S01]  /*3ae0*/  LDSM.16.M88.4 R64, [R37] ;  /* 0x000000002540783b */ /* 0x000e620000000200 */
[----:B------:R-:W-:-:S03]  /*3af0*/  SHF.R.U32.HI R3, RZ, 0x3, R36 ;  /* 0x00000003ff037819 */ /* 0x000fc60000011624 */
[----:B------:R-:W2:Y:S01]  /*3b00*/  LDSM.16.M88.4 R44, [R37+0x1800] ;  /* 0x00180000252c783b */ /* 0x000ea20000000200 */
[----:B------:R-:W-:Y:S01]  /*3b10*/  LOP3.LUT R36, R36, 0x70, R3, 0x78, !PT ;  /* 0x0000007024247812 */ /* 0x000fe200078e7803 */
[C---:B------:R-:W-:Y:S02]  /*3b20*/  VIADD R3, R2.reuse, 0x20c0 ;  /* 0x000020c002037836 */ /* 0x040fe40000000000 */
[----:B------:R-:W-:Y:S01]  /*3b30*/  LDSM.16.M88.4 R176, [R37+0x800] ;  /* 0x0008000025b0783b */ /* 0x000fe20000000200 */
[----:B------:R-:W-:Y:S02]  /*3b40*/  VIADD R2, R2, 0x20e0 ;  /* 0x000020e002027836 */ /* 0x000fe40000000000 */
[----:B------:R-:W-:Y:S01]  /*3b50*/  SHF.R.U32.HI R38, RZ, 0x3, R3 ;  /* 0x00000003ff267819 */ /* 0x000fe20000011603 */
[----:B------:R-:W3:Y:S03]  /*3b60*/  LDSM.16.M88.4 R52, [R36] ;  /* 0x000000002434783b */ /* 0x000ee60000000200 */
[----:B------:R-:W-:Y:S01]  /*3b70*/  LOP3.LUT R3, R3, 0x70, R38, 0x78, !PT ;  /* 0x0000007003037812 */ /* 0x000fe200078e7826 */
[----:B------:R-:W-:Y:S01]  /*3b80*/  LDSM.16.M88.4 R160, [R36+0x800] ;  /* 0x0008000024a0783b */ /* 0x000fe20000000200 */
[----:B------:R-:W-:-:S03]  /*3b90*/  SHF.R.U32.HI R38, RZ, 0x3, R2 ;  /* 0x00000003ff267819 */ /* 0x000fc60000011602 */
[----:B------:R-:W4:Y:S01]  /*3ba0*/  LDSM.16.M88.4 R220, [R3] ;  /* 0x0000000003dc783b */ /* 0x000f220000000200 */
[----:B------:R-:W-:-:S03]  /*3bb0*/  LOP3.LUT R2, R2, 0x70, R38, 0x78, !PT ;  /* 0x0000007002027812 */ /* 0x000fc600078e7826 */
[----:B------:R-:W-:Y:S04]  /*3bc0*/  LDSM.16.M88.4 R144, [R37+0x1000] ;  /* 0x001000002590783b */ /* 0x000fe80000000200 */
[----:B------:R-:W-:Y:S04]  /*3bd0*/  LDSM.16.M88.4 R192, [R36+0x1000] ;  /* 0x0010000024c0783b */ /* 0x000fe80000000200 */
[----:B------:R-:W-:Y:S04]  /*3be0*/  LDSM.16.M88.4 R212, [R3+0x800] ;  /* 0x0008000003d4783b */ /* 0x000fe80000000200 */
[----:B------:R-:W-:Y:S01]  /*3bf0*/  LDSM.16.M88.4 R180, [R3+0x1800] ;  /* 0x0018000003b4783b */ /* 0x000fe20000000200 */
[C---:B-1----:R-:W-:Y:S03]  /*3c00*/  HMMA.16816.F32 R40, R72.reuse, R64, RZ ;  /* 0x000000404828723c */ /* 0x042fe600000018ff */
[----:B------:R-:W-:Y:S04]  /*3c10*/  LDSM.16.M88.4 R228, [R36+0x2800] ;  /* 0x0028000024e4783b */ /* 0x000fe80000000200 */
[----:B------:R-:W-:Y:S01]  /*3c20*/  LDSM.16.M88.4 R248, [R3+0x3000] ;  /* 0x0030000003f8783b */ /* 0x000fe20000000200 */
[C---:B------:R-:W-:Y:S08]  /*3c30*/  HMMA.16816.F32 R64, R72.reuse, R66, RZ ;  /* 0x000000424840723c */ /* 0x040ff000000018ff */
[----:B--2---:R-:W-:Y:S08]  /*3c40*/  HMMA.16816.F32 R184, R72, R44, RZ ;  /* 0x0000002c48b8723c */ /* 0x004ff000000018ff */
[C---:B---3--:R-:W-:Y:S08]  /*3c50*/  HMMA.16816.F32 R40, R76.reuse, R52, R40 ;  /* 0x000000344c28723c */ /* 0x048ff00000001828 */
[----:B------:R-:W-:Y:S01]  /*3c60*/  HMMA.16816.F32 R52, R76, R54, R64 ;  /* 0x000000364c34723c */ /* 0x000fe20000001840 */
[----:B------:R-:W1:Y:S07]  /*3c70*/  LDSM.16.M88.4 R64, [R36+0x1800] ;  /* 0x001800002440783b */ /* 0x000e6e0000000200 */
[----:B------:R-:W-:Y:S08]  /*3c80*/  HMMA.16816.F32 R44, R72, R46, RZ ;  /* 0x0000002e482c723c */ /* 0x000ff000000018ff */
[C---:B----4-:R-:W-:Y:S08]  /*3c90*/  HMMA.16816.F32 R40, R80.reuse, R220, R40 ;  /* 0x000000dc5028723c */ /* 0x050ff00000001828 */
[----:B------:R-:W-:Y:S01]  /*3ca0*/  HMMA.16816.F32 R220, R80, R222, R52 ;  /* 0x000000de50dc723c */ /* 0x000fe20000001834 */
[----:B------:R-:W2:Y:S07]  /*3cb0*/  LDSM.16.M88.4 R52, [R37+0x2000] ;  /* 0x002000002534783b */ /* 0x000eae0000000200 */
[C---:B------:R-:W-:Y:S08]  /*3cc0*/  HMMA.16816.F32 R140, R72.reuse, R176, RZ ;  /* 0x000000b0488c723c */ /* 0x040ff000000018ff */
[----:B------:R-:W-:Y:S08]  /*3cd0*/  HMMA.16816.F32 R176, R72, R178, RZ ;  /* 0x000000b248b0723c */ /* 0x000ff000000018ff */
[C---:B-1----:R-:W-:Y:S08]  /*3ce0*/  HMMA.16816.F32 R184, R76.reuse, R64, R184 ;  /* 0x000000404cb8723c */ /* 0x042ff000000018b8 */
[C---:B------:R-:W-:Y:S01]  /*3cf0*/  HMMA.16816.F32 R64, R76.reuse, R66, R44 ;  /* 0x000000424c40723c */ /* 0x040fe2000000182c */
[----:B------:R-:W1:Y:S07]  /*3d00*/  LDSM.16.M88.4 R44, [R36+0x2000] ;  /* 0x00200000242c783b */ /* 0x000e6e0000000200 */
[C---:B------:R-:W-:Y:S08]  /*3d10*/  HMMA.16816.F32 R140, R76.reuse, R160, R140 ;  /* 0x000000a04c8c723c */ /* 0x040ff0000000188c */
[----:B------:R-:W-:Y:S01]  /*3d20*/  HMMA.16816.F32 R160, R76, R162, R176 ;  /* 0x000000a24ca0723c */ /* 0x000fe200000018b0 */
[----:B------:R-:W3:Y:S07]  /*3d30*/  LDSM.16.M88.4 R176, [R3+0x2000] ;  /* 0x0020000003b0783b */ /* 0x000eee0000000200 */
[C---:B--2---:R-:W-:Y:S08]  /*3d40*/  HMMA.16816.F32 R224, R72.reuse, R52, RZ ;  /* 0x0000003448e0723c */ /* 0x044ff000000018ff */
[C---:B------:R-:W-:Y:S08]  /*3d50*/  HMMA.16816.F32 R52, R72.reuse, R54, RZ ;  /* 0x000000364834723c */ /* 0x040ff000000018ff */
[----:B------:R-:W-:Y:S08]  /*3d60*/  HMMA.16816.F32 R204, R72, R144, RZ ;  /* 0x0000009048cc723c */ /* 0x000ff000000018ff */
[C---:B-1----:R-:W-:Y:S08]  /*3d70*/  HMMA.16816.F32 R224, R76.reuse, R44, R224 ;  /* 0x0000002c4ce0723c */ /* 0x042ff000000018e0 */
[----:B------:R-:W-:Y:S01]  /*3d80*/  HMMA.16816.F32 R44, R76, R46, R52 ;  /* 0x0000002e4c2c723c */ /* 0x000fe20000001834 */
[----:B------:R-:W-:Y:S07]  /*3d90*/  LDSM.16.M88.4 R52, [R36+0x3000] ;  /* 0x003000002434783b */ /* 0x000fee0000000200 */
[----:B------:R-:W-:Y:S08]  /*3da0*/  HMMA.16816.F32 R144, R72, R146, RZ ;  /* 0x000000924890723c */ /* 0x000ff000000018ff */
[----:B---3--:R-:W-:Y:S08]  /*3db0*/  HMMA.16816.F32 R224, R80, R176, R224 ;  /* 0x000000b050e0723c */ /* 0x008ff000000018e0 */
[----:B------:R-:W-:Y:S08]  /*3dc0*/  HMMA.16816.F32 R204, R76, R192, R204 ;  /* 0x000000c04ccc723c */ /* 0x000ff000000018cc */
[C---:B------:R-:W-:Y:S08]  /*3dd0*/  HMMA.16816.F32 R140, R80.reuse, R212, R140 ;  /* 0x000000d4508c723c */ /* 0x040ff0000000188c */
[----:B------:R-:W-:Y:S01]  /*3de0*/  HMMA.16816.F32 R176, R80, R178, R44 ;  /* 0x000000b250b0723c */ /* 0x000fe2000000182c */
[----:B------:R-:W1:Y:S07]  /*3df0*/  LDSM.16.M88.4 R44, [R37+0x3000] ;  /* 0x00300000252c783b */ /* 0x000e6e0000000200 */
[----:B------:R-:W-:Y:S01]  /*3e00*/  HMMA.16816.F32 R192, R76, R194, R144 ;  /* 0x000000c24cc0723c */ /* 0x000fe20000001890 */
[----:B------:R-:W2:Y:S07]  /*3e10*/  LDSM.16.M88.4 R144, [R3+0x1000] ;  /* 0x001000000390783b */ /* 0x000eae0000000200 */
[C---:B------:R-:W-:Y:S01]  /*3e20*/  HMMA.16816.F32 R212, R80.reuse, R214, R160 ;  /* 0x000000d650d4723c */ /* 0x040fe200000018a0 */
[----:B------:R-:W3:Y:S07]  /*3e30*/  LDSM.16.M88.4 R160, [R37+0x2800] ;  /* 0x0028000025a0783b */ /* 0x000eee0000000200 */
[C---:B------:R-:W-:Y:S08]  /*3e40*/  HMMA.16816.F32 R184, R80.reuse, R180, R184 ;  /* 0x000000b450b8723c */ /* 0x040ff000000018b8 */
[----:B------:R-:W-:Y:S08]  /*3e50*/  HMMA.16816.F32 R180, R80, R182, R64 ;  /* 0x000000b650b4723c */ /* 0x000ff00000001840 */
[----:B-1----:R-:W-:Y:S08]  /*3e60*/  HMMA.16816.F32 R64, R72, R44, RZ ;  /* 0x0000002c4840723c */ /* 0x002ff000000018ff */
[C---:B--2---:R-:W-:Y:S08]  /*3e70*/  HMMA.16816.F32 R204, R80.reuse, R144, R204 ;  /* 0x0000009050cc723c */ /* 0x044ff000000018cc */
[----:B------:R-:W-:Y:S01]  /*3e80*/  HMMA.16816.F32 R192, R80, R146, R192 ;  /* 0x0000009250c0723c */ /* 0x000fe200000018c0 */
[----:B------:R-:W1:Y:S07]  /*3e90*/  LDSM.16.M88.4 R144, [R3+0x2800] ;  /* 0x002800000390783b */ /* 0x000e6e0000000200 */
[C---:B---3--:R-:W-:Y:S08]  /*3ea0*/  HMMA.16816.F32 R232, R72.reuse, R160, RZ ;  /* 0x000000a048e8723c */ /* 0x048ff000000018ff */
[C---:B------:R-:W-:Y:S08]  /*3eb0*/  HMMA.16816.F32 R44, R72.reuse, R46, RZ ;  /* 0x0000002e482c723c */ /* 0x040ff000000018ff */
[----:B------:R-:W-:Y:S08]  /*3ec0*/  HMMA.16816.F32 R160, R72, R162, RZ ;  /* 0x000000a248a0723c */ /* 0x000ff000000018ff */
[C---:B------:R-:W-:Y:S08]  /*3ed0*/  HMMA.16816.F32 R64, R76.reuse, R52, R64 ;  /* 0x000000344c40723c */ /* 0x040ff00000001840 */
[C---:B------:R-:W-:Y:S08]  /*3ee0*/  HMMA.16816.F32 R232, R76.reuse, R228, R232 ;  /* 0x000000e44ce8723c */ /* 0x040ff000000018e8 */
[C---:B------:R-:W-:Y:S01]  /*3ef0*/  HMMA.16816.F32 R52, R76.reuse, R54, R44 ;  /* 0x000000364c34723c */ /* 0x040fe2000000182c */
[----:B------:R-:W2:Y:S07]  /*3f00*/  LDSM.16.M88.4 R44, [R37+0x3800] ;  /* 0x00380000252c783b */ /* 0x000eae0000000200 */
[----:B------:R-:W-:Y:S08]  /*3f10*/  HMMA.16816.F32 R228, R76, R230, R160 ;  /* 0x000000e64ce4723c */ /* 0x000ff000000018a0 */
[C---:B-1----:R-:W-:Y:S08]  /*3f20*/  HMMA.16816.F32 R232, R80.reuse, R144, R232 ;  /* 0x0000009050e8723c */ /* 0x042ff000000018e8 */
[C---:B------:R-:W-:Y:S08]  /*3f30*/  HMMA.16816.F32 R64, R80.reuse, R248, R64 ;  /* 0x000000f85040723c */ /* 0x040ff00000001840 */
[C---:B------:R-:W-:Y:S01]  /*3f40*/  HMMA.16816.F32 R228, R80.reuse, R146, R228 ;  /* 0x0000009250e4723c */ /* 0x040fe200000018e4 */
[----:B------:R-:W1:Y:S07]  /*3f50*/  LDSM.16.M88.4 R144, [R36+0x3800] ;  /* 0x003800002490783b */ /* 0x000e6e0000000200 */
[----:B------:R-:W-:Y:S08]  /*3f60*/  HMMA.16816.F32 R248, R80, R250, R52 ;  /* 0x000000fa50f8723c */ /* 0x000ff00000001834 */
[C---:B--2---:R-:W-:Y:S08]  /*3f70*/  HMMA.16816.F32 R52, R72.reuse, R44, RZ ;  /* 0x0000002c4834723c */ /* 0x044ff000000018ff */
[----:B------:R-:W-:-:S12]  /*3f80*/  HMMA.16816.F32 R44, R72, R46, RZ ;  /* 0x0000002e482c723c */ /* 0x000fd800000018ff */
[C---:B-1----:R-:W-:Y:S08]  /*3f90*/  HMMA.16816.F32 R52, R76.reuse, R144, R52 ;  /* 0x000000904c34723c */ /* 0x042ff00000001834 */
[----:B------:R-:W-:Y:S01]  /*3fa0*/  HMMA.16816.F32 R44, R76, R146, R44 ;  /* 0x000000924c2c723c */ /* 0x000fe2000000182c */
[----:B------:R-:W1:Y:S11]  /*3fb0*/  LDSM.16.M88.4 R144, [R3+0x3800] ;  /* 0x003800000390783b */ /* 0x000e760000000200 */
[C---:B-1----:R-:W-:Y:S08]  /*3fc0*/  HMMA.16816.F32 R52, R80.reuse, R144, R52 ;  /* 0x000000905034723c */ /* 0x042ff00000001834 */
[----:B------:R-:W-:Y:S01]  /*3fd0*/  HMMA.16816.F32 R44, R80, R146, R44 ;  /* 0x00000092502c723c */ /* 0x000fe2000000182c */
[----:B------:R-:W1:Y:S07]  /*3fe0*/  LDSM.16.M88.4 R144, [R2] ;  /* 0x000000000290783b */ /* 0x000e6e0000000200 */
[C---:B-1----:R-:W-:Y:S08]  /*3ff0*/  HMMA.16816.F32 R40, R84.reuse, R144, R40 ;  /* 0x000000905428723c */ /* 0x042ff00000001828 */
[C---:B------:R-:W-:Y:S01]  /*4000*/  HMMA.16816.F32 R220, R84.reuse, R146, R220 ;  /* 0x0000009254dc723c */ /* 0x040fe200000018dc */
[----:B------:R-:W1:Y:S07]  /*4010*/  LDSM.16.M88.4 R144, [R2+0x800] ;  /* 0x000800000290783b */ /* 0x000e6e0000000200 */
        /* <DEDUP_REMOVED lines=19> */
[----:B------:R-:W-:Y:S01]  /*4150*/  HMMA.16816.F32 R44, R84, R146, R44 ;  /* 0x00000092542c723c */ /* 0x000fe2000000182c */
        /* <DEDUP_REMOVED lines=234> */
[----:B------:R-:W1:Y:S04]  /*5000*/  LDSM.16.M88.4 R144, [R36+0xf000] ;  /* 0x00f000002490783b */ /* 0x000e680000000200 */
[----:B------:R-:W2:Y:S03]  /*5010*/  LDSM.16.M88.4 R36, [R36+0xf800] ;  /* 0x00f800002424783b */ /* 0x000ea60000000200 */
[C---:B-1----:R-:W-:Y:S08]  /*5020*/  HMMA.16816.F32 R64, R124.reuse, R144, R64 ;  /* 0x000000907c40723c */ /* 0x042ff00000001840 */
[C---:B--2---:R-:W-:Y:S08]  /*5030*/  HMMA.16816.F32 R52, R124.reuse, R36, R52 ;  /* 0x000000247c34723c */ /* 0x044ff00000001834 */
[C---:B------:R-:W-:Y:S01]  /*5040*/  HMMA.16816.F32 R44, R124.reuse, R38, R44 ;  /* 0x000000267c2c723c */ /* 0x040fe2000000182c */
[----:B------:R-:W1:Y:S07]  /*5050*/  LDSM.16.M88.4 R36, [R3+0xc000] ;  /* 0x00c000000324783b */ /* 0x000e6e0000000200 */
[----:B------:R-:W-:Y:S01]  /*5060*/  HMMA.16816.F32 R248, R124, R146, R248 ;  /* 0x000000927cf8723c */ /* 0x000fe200000018f8 */
[----:B------:R-:W2:Y:S07]  /*5070*/  LDSM.16.M88.4 R144, [R3+0xc800] ;  /* 0x00c800000390783b */ /* 0x000eae0000000200 */
[C---:B-1----:R-:W-:Y:S08]  /*5080*/  HMMA.16816.F32 R40, R128.reuse, R36, R40 ;  /* 0x000000248028723c */ /* 0x042ff00000001828 */
[C---:B------:R-:W-:Y:S08]  /*5090*/  HMMA.16816.F32 R220, R128.reuse, R38, R220 ;  /* 0x0000002680dc723c */ /* 0x040ff000000018dc */
[C---:B--2---:R-:W-:Y:S01]  /*50a0*/  HMMA.16816.F32 R36, R128.reuse, R144, R140 ;  /* 0x000000908024723c */ /* 0x044fe2000000188c */
[----:B------:R-:W1:Y:S07]  /*50b0*/  LDSM.16.M88.4 R140, [R3+0xd000] ;  /* 0x00d00000038c783b */ /* 0x000e6e0000000200 */
[C---:B------:R-:W-:Y:S08]  /*50c0*/  HMMA.16816.F32 R212, R128.reuse, R146, R212 ;  /* 0x0000009280d4723c */ /* 0x040ff000000018d4 */
        /* <DEDUP_REMOVED lines=36> */
[C---:B-1----:R-:W-:Y:S01]  /*5310*/  HMMA.16816.F32 R144, R132.reuse, R140, R64 ;  /* 0x0000008c8490723c */ /* 0x042fe20000001840 */
[----:B------:R1:W2:Y:S07]  /*5320*/  LDSM.16.M88.4 R64, [R2+0xf800] ;  /* 0x00f800000240783b */ /* 0x0002ae0000000200 */
[----:B------:R-:W-:Y:S01]  /*5330*/  HMMA.16816.F32 R248, R132, R142, R248 ;  /* 0x0000008e84f8723c */ /* 0x000fe200000018f8 */
[----:B-1----:R-:W-:-:S04]  /*5340*/  @!P1 IMAD.MOV.U32 R2, RZ, RZ, 0x1 ;  /* 0x00000001ff029424 */ /* 0x002fc800078e00ff */
[----:B------:R1:W-:Y:S06]  /*5350*/  @!P1 SYNCS.ARRIVE.TRANS64.ART0 RZ, [R0+URZ+0x8], R2 ;  /* 0x0000080200ff99a7 */ /* 0x0003ec00085000ff */
[----:B------:R1:W-:Y:S04]  /*5360*/  STL.64 [R1], R144 ;  /* 0x0000009001007387 */ /* 0x0003e80000100a00 */
[----:B------:R1:W-:Y:S01]  /*5370*/  STL.64 [R1+0x8], R146 ;  /* 0x0000089201007387 */ /* 0x0003e20000100a00 */
[C---:B--2---:R-:W-:Y:S08]  /*5380*/  HMMA.16816.F32 R52, R132.reuse, R64, R52 ;  /* 0x000000408434723c */ /* 0x044ff00000001834 */
[----:B------:R-:W-:Y:S11]  /*5390*/  HMMA.16816.F32 R44, R132, R66, R44 ;  /* 0x00000042842c723c */ /* 0x000ff6000000182c */
[----:B------:R1:W-:Y:S04]  /*53a0*/  STL.64 [R1+0x20], R52 ;  /* 0x0000203401007387 */ /* 0x0003e80000100a00 */
[----:B------:R1:W-:Y:S04]  /*53b0*/  STL.64 [R1+0x28], R54 ;  /* 0x0000283601007387 */ /* 0x0003e80000100a00 */
[----:B------:R1:W-:Y:S04]  /*53c0*/  STL.64 [R1+0x10], R44 ;  /* 0x0000102c01007387 */ /* 0x0003e80000100a00 */
[----:B------:R1:W-:Y:S01]  /*53d0*/  STL.64 [R1+0x18], R46 ;  /* 0x0000182e01007387 */ /* 0x0003e20000100a00 */
[----:B------:R-:W-:Y:S05]  /*53e0*/  @P0 BRA `(.L_x_57) ;  /* 0x0000000400cc0947 */ /* 0x000fea0003800000 */
[----:B------:R-:W2:Y:S01]  /*53f0*/  LDL R240, [R1+0xa8] ;  /* 0x0000a80001f07983 */ /* 0x000ea20000100800 */
[----:B------:R-:W-:Y:S01]  /*5400*/  BSSY B1, `(.L_x_58) ;  /* 0x0000004000017945 */ /* 0x000fe20003800000 */
[----:B-12---:R-:W-:-:S04]  /*5410*/  IMAD.U32 R2, R240, -0x80000000, RZ ;  /* 0x80000000f0027824 */ /* 0x006fc800078e00ff */
[----:B------:R-:W1:Y:S02]  /*5420*/  SYNCS.PHASECHK.TRANS64.TRYWAIT P0, [R0+URZ+0x8], R2 ;  /* 0x00000802000075a7 */ /* 0x000e6400080011ff */
[----:B-1----:R-:W-:Y:S05]  /*5430*/  @!P0 BRA `(.L_x_59) ;  /* 0x0000005800e08947 */ /* 0x002fea0003800000 */
.L_x_105:
[----:B------:R-:W-:Y:S05]  /*5440*/  BSYNC B1 ;  /* 0x0000000000017941 */ /* 0x000fea0003800000 */
.L_x_58:
[----:B------:R-:W2:Y:S01]  /*5450*/  LDL R44, [R1+0xbc] ;  /* 0x0000bc00012c7983 */ /* 0x000ea20000100800 */
[----:B------:R-:W3:Y:S01]  /*5460*/  LDC.64 R46, c[0x0][0x348] ;  /* 0x0000d200ff2e7b82 */ /* 0x000ee20000000a00 */
[----:B------:R-:W-:-:S13]  /*5470*/  ELECT P0, URZ, PT ;  /* 0x0000000000ff782f */ /* 0x000fda0003800000 */
[----:B---3--:R-:W-:-:S04]  /*5480*/  @P0 IADD3 R2, P3, PT, R46, 0x80, RZ ;  /* 0x000000802e020810 */ /* 0x008fc80007f7e0ff */
[----:B------:R-:W-:Y:S01]  /*5490*/  @P0 R2UR UR5, R2 ;  /* 0x00000000020502ca */ /* 0x000fe200000e0000 */
[----:B------:R-:W-:Y:S01]  /*54a0*/  @P0 IMAD.X R2, RZ, RZ, R47, P3 ;  /* 0x000000ffff020224 */ /* 0x000fe200018e062f */
[----:B------:R-:W-:-:S04]  /*54b0*/  ELECT P3, URZ, PT ;  /* 0x0000000000ff782f */ /* 0x000fc80003860000 */
[----:B------:R-:W-:-:S07]  /*54c0*/  @P0 R2UR UR8, R2 ;  /* 0x00000000020802ca */ /* 0x000fce00000e0000 */
[----:B------:R-:W-:-:S06]  /*54d0*/  IMAD.U32 R2, RZ, RZ, UR5 ;  /* 0x00000005ff027e24 */ /* 0x000fcc000f8e00ff */
[----:B-1----:R-:W-:Y:S01]  /*54e0*/  IMAD.U32 R3, RZ, RZ, UR8 ;  /* 0x00000008ff037e24 */ /* 0x002fe2000f8e00ff */
[----:B------:R-:W-:Y:S01]  /*54f0*/  @P0 R2UR UR8, R2 ;  /* 0x00000000020802ca */ /* 0x000fe200000e0000 */
[----:B------:R-:W-:-:S04]  /*5500*/  @P3 IMAD.MOV.U32 R2, RZ, RZ, 0x10000 ;  /* 0x00010000ff023424 */ /* 0x000fc800078e00ff */
[----:B------:R1:W-:Y:S02]  /*5510*/  @P3 SYNCS.ARRIVE.TRANS64 RZ, [R0+URZ], R2 ;  /* 0x0000000200ff39a7 */ /* 0x0003e400080000ff */
[----:B-1----:R-:W-:-:S05]  /*5520*/  @P0 VIADD R2, R0, 0x2080 ;  /* 0x0000208000020836 */ /* 0x002fca0000000000 */
[----:B------:R-:W-:Y:S02]  /*5530*/  @P0 R2UR UR16, R2 ;  /* 0x00000000021002ca */ /* 0x000fe400000e0000 */
[----:B------:R-:W-:-:S05]  /*5540*/  LOP3.LUT R2, RZ, R247, RZ, 0x33, !PT ;  /* 0x000000f7ff027212 */ /* 0x000fca00078e33ff */
[----:B------:R-:W-:-:S04]  /*5550*/  IMAD.IADD R2, R245, 0x1, R2 ;  /* 0x00000001f5027824 */ /* 0x000fc800078e0202 */
[----:B------:R-:W-:-:S06]  /*5560*/  IMAD R2, R2, 0x4, R0 ;  /* 0x0000000402027824 */ /* 0x000fcc00078e0200 */
[----:B------:R-:W2:Y:S01]  /*5570*/  LDS R2, [R2+0x22080] ;  /* 0x0220800002027984 */ /* 0x000ea20000000800 */
[----:B------:R-:W-:-:S05]  /*5580*/  VOTEU.ANY UP0, P0 ;  /* 0x0000000000ff7886 */ /* 0x000fca0000000100 */
[----:B------:R-:W1:Y:S01]  /*5590*/  @UP0 S2UR UR20, SR_CTAID.Y ;  /* 0x00000000001409c3 */ /* 0x000e620000002600 */
[----:B------:R-:W-:Y:S02]  /*55a0*/  @P0 R2UR UR9, R3 ;  /* 0x00000000030902ca */ /* 0x000fe400000e0000 */
[----:B------:R-:W-:Y:S01]  /*55b0*/  PLOP3.LUT P3, PT, PT, PT, PT, 0x8, 0x80 ;  /* 0x000000000080781c */ /* 0x000fe20003f6e170 */
[----:B------:R-:W-:Y:S01]  /*55c0*/  VOTEU.ANY UP1, P0 ;  /* 0x0000000000ff7886 */ /* 0x000fe20000020100 */
[----:B------:R-:W-:Y:S01]  /*55d0*/  @UP0 UMOV UR18, URZ ;  /* 0x000000ff00120c82 */ /* 0x000fe20008000000 */
[----:B-12---:R-:W-:-:S10]  /*55e0*/  IMAD R2, R2, 0x80, R44 ;  /* 0x0000008002027824 */ /* 0x006fd400078e022c */
.L_x_60:
[----:B------:R-:W-:-:S13]  /*55f0*/  @P0 ELECT P3, URZ, PT ;  /* 0x0000000000ff082f */ /* 0x000fda0003860000 */
[----:B------:R-:W-:Y:S02]  /*5600*/  @P3 R2UR.BROADCAST UR19, R2 ;  /* 0x00000000021332ca */ /* 0x000fe400008e0000 */
[----:B------:R-:W-:Y:S02]  /*5610*/  @P3 R2UR.BROADCAST UR17, R0 ;  /* 0x00000000001132ca */ /* 0x000fe400008e0000 */
[----:B------:R-:W-:Y:S02]  /*5620*/  @P3 PLOP3.LUT P0, PT, P3, PT, PT, 0x8, 0x80 ;  /* 0x000000000080381c */ /* 0x000fe40001f0e170 */
[----:B------:R-:W-:-:S09]  /*5630*/  PLOP3.LUT P3, PT, PT, PT, PT, 0x8, 0x80 ;  /* 0x000000000080781c */ /* 0x000fd20003f6e170 */
[----:B------:R1:W-:Y:S02]  /*5640*/  @UP1 UTMALDG.3D [UR16], [UR8], desc[URZ] ;  /* 0x0000ff10080015b4 */ /* 0x0003e40008011000 */
[----:B-1----:R-:W-:Y:S05]  /*5650*/  @P0 BRA.U.ANY `(.L_x_60) ;  /* 0xfffffffd00e40947 */ /* 0x002fea000393ffff */
[----:B------:R-:W1:Y:S01]  /*5660*/  LDC.64 R44, c[0x0][0x348] ;  /* 0x0000d200ff2c7b82 */ /* 0x000e620000000a00 */
[----:B------:R-:W-:-:S13]  /*5670*/  ELECT P0, URZ, PT ;  /* 0x0000000000ff782f */ /* 0x000fda0003800000 */
[----:B------:R-:W-:Y:S01]  /*5680*/  VOTEU.ANY UP0, P0 ;  /* 0x0000000000ff7886 */ /* 0x000fe20000000100 */
[----:B------:R-:W-:-:S04]  /*5690*/  VOTEU.ANY UP1, P0 ;  /* 0x0000000000ff7886 */ /* 0x000fc80000020100 */
[----:B------:R-:W2:Y:S01]  /*56a0*/  @UP0 S2UR UR20, SR_CTAID.Y ;  /* 0x00000000001409c3 */ /* 0x000ea20000002600 */
[----:B------:R-:W-:Y:S01]  /*56b0*/  @UP0 UMOV UR18, 0x40 ;  /* 0x0000004000120882 */ /* 0x000fe20000000000 */
[----:B-1----:R-:W-:-:S04]  /*56c0*/  @P0 IADD3 R3, P3, PT, R44, 0x80, RZ ;  /* 0x000000802c030810 */ /* 0x002fc80007f7e0ff */
[----:B------:R-:W-:Y:S01]  /*56d0*/  @P0 R2UR UR5, R3 ;  /* 0x00000000030502ca */ /* 0x000fe200000e0000 */
[----:B------:R-:W-:Y:S01]  /*56e0*/  @P0 IMAD.X R3, RZ, RZ, R45, P3 ;  /* 0x000000ffff030224 */ /* 0x000fe200018e062d */
[----:B------:R-:W-:-:S04]  /*56f0*/  PLOP3.LUT P3, PT, PT, PT, PT, 0x8, 0x80 ;  /* 0x000000000080781c */ /* 0x000fc80003f6e170 */
[----:B------:R-:W-:Y:S01]  /*5700*/  @P0 R2UR UR8, R3 ;  /* 0x00000000030802ca */ /* 0x000fe200000e0000 */
[----:B------:R-:W-:-:S05]  /*5710*/  @P0 VIADD R3, R0, 0x6080 ;  /* 0x0000608000030836 */ /* 0x000fca0000000000 */
[----:B------:R-:W-:Y:S01]  /*5720*/  @P0 R2UR UR16, R3 ;  /* 0x00000000031002ca */ /* 0x000fe200000e0000 */
[----:B------:R-:W-:-:S06]  /*5730*/  IMAD.U32 R44, RZ, RZ, UR5 ;  /* 0x00000005ff2c7e24 */ /* 0x000fcc000f8e00ff */
[----:B------:R-:W-:Y:S01]  /*5740*/  IMAD.U32 R45, RZ, RZ, UR8 ;  /* 0x00000008ff2d7e24 */ /* 0x000fe2000f8e00ff */
[----:B------:R-:W-:-:S04]  /*5750*/  @P0 R2UR UR8, R44 ;  /* 0x000000002c0802ca */ /* 0x000fc800000e0000 */
[----:B--2---:R-:W-:-:S15]  /*5760*/  @P0 R2UR UR9, R45 ;  /* 0x000000002d0902ca */ /* 0x004fde00000e0000 */
.L_x_61:
        /* <DEDUP_REMOVED lines=24> */
.L_x_62:
        /* <DEDUP_REMOVED lines=24> */
.L_x_63:
[----:B------:R-:W-:-:S13]  /*5a70*/  @P0 ELECT P3, URZ, PT ;  /* 0x0000000000ff082f */ /* 0x000fda0003860000 */
[----:B------:R-:W-:Y:S02]  /*5a80*/  @P3 R2UR.BROADCAST UR19, R2 ;  /* 0x00000000021332ca */ /* 0x000fe400008e0000 */
[----:B------:R-:W-:Y:S02]  /*5a90*/  @P3 R2UR.BROADCAST UR17, R0 ;  /* 0x00000000001132ca */ /* 0x000fe400008e0000 */
[----:B------:R-:W-:Y:S02]  /*5aa0*/  @P3 PLOP3.LUT P0, PT, P3, PT, PT, 0x8, 0x80 ;  /* 0x000000000080381c */ /* 0x000fe40001f0e170 */
[----:B------:R-:W-:-:S09]  /*5ab0*/  PLOP3.LUT P3, PT, PT, PT, PT, 0x8, 0x80 ;  /* 0x000000000080781c */ /* 0x000fd20003f6e170 */
[----:B------:R1:W-:Y:S02]  /*5ac0*/  @UP1 UTMALDG.3D [UR16], [UR8], desc[URZ] ;  /* 0x0000ff10080015b4 */ /* 0x0003e40008011000 */
[----:B-1----:R-:W-:Y:S05]  /*5ad0*/  @P0 BRA.U.ANY `(.L_x_63) ;  /* 0xfffffffd00e40947 */ /* 0x002fea000393ffff */
[----:B------:R-:W2:Y:S01]  /*5ae0*/  LDL.LU R3, [R1+0xa8] ;  /* 0x0000a80001037983 */ /* 0x000ea20000300800 */
[----:B------:R-:W-:Y:S01]  /*5af0*/  VIADD R247, R247, 0x1 ;  /* 0x00000001f7f77836 */ /* 0x000fe20000000000 */
[----:B--2---:R-:W-:-:S05]  /*5b00*/  LOP3.LUT R3, R3, 0x1, RZ, 0x3c, !PT ;  /* 0x0000000103037812 */ /* 0x004fca00078e3cff */
[----:B------:R2:W-:Y:S02]  /*5b10*/  STL [R1+0xa8], R3 ;  /* 0x0000a80301007387 */ /* 0x0005e40000100800 */
.L_x_57:
[----:B------:R-:W-:Y:S05]  /*5b20*/  BSYNC B0 ;  /* 0x0000000000007941 */ /* 0x000fea0003800000 */
.L_x_56:
[----:B-1----:R-:W3:Y:S04]  /*5b30*/  LDL R2, [R1+0xa0] ;  /* 0x0000a00001027983 */ /* 0x002ee80000100800 */
[----:B------:R-:W4:Y:S04]  /*5b40*/  LDL.LU R241, [R1+0xa4] ;  /* 0x0000a40001f17983 */ /* 0x000f280000300800 */
[----:B------:R-:W4:Y:S01]  /*5b50*/  LDL R240, [R1+0xb4] ;  /* 0x0000b40001f07983 */ /* 0x000f220000100800 */
[----:B--2---:R-:W1:Y:S01]  /*5b60*/  S2R R3, SR_TID.X ;  /* 0x0000000000037919 */ /* 0x004e620000002100 */
[----:B------:R-:W-:Y:S01]  /*5b70*/  BSSY B0, `(.L_x_64) ;  /* 0x0000155000007945 */ /* 0x000fe20003800000 */
[----:B-1----:R-:W-:-:S02]  /*5b80*/  ISETP.GT.U32.AND P3, PT, R3, 0xf, PT ;  /* 0x0000000f0300780c */ /* 0x002fc40003f64070 */
[----:B---3--:R-:W-:-:S04]  /*5b90*/  ISETP.NE.AND P0, PT, R2, RZ, PT ;  /* 0x000000ff0200720c */ /* 0x008fc80003f05270 */
[----:B----4-:R-:W-:-:S05]  /*5ba0*/  FSEL R241, R241, R240, !P0 ;  /* 0x000000f0f1f17208 */ /* 0x010fca0004000000 */
[----:B------:R1:W-:Y:S02]  /*5bb0*/  STL [R1+0xa4], R241 ;  /* 0x0000a4f101007387 */ /* 0x0003e40000100800 */
[----:B------:R-:W-:Y:S05]  /*5bc0*/  @P3 BRA `(.L_x_65) ;  /* 0x00000014003c3947 */ /* 0x000fea0003800000 */
[----:B------:R-:W2:Y:S04]  /*5bd0*/  LDL.LU R2, [R1+0x14] ;  /* 0x0000140001027983 */ /* 0x000ea80000300800 */
[----:B------:R-:W3:Y:S04]  /*5be0*/  LDL.LU R53, [R1+0x4] ;  /* 0x0000040001357983 */ /* 0x000ee80000300800 */
[----:B------:R-:W4:Y:S04]  /*5bf0*/  LDL.LU R46, [R1+0x24] ;  /* 0x00002400012e7983 */ /* 0x000f280000300800 */
[----:B------:R-:W5:Y:S04]  /*5c00*/  LDL.LU R143, [R1+0x10] ;  /* 0x00001000018f7983 */ /* 0x000f680000300800 */
[----:B------:R-:W5:Y:S04]  /*5c10*/  LDL.LU R160, [R1] ;  /* 0x0000000001a07983 */ /* 0x000f680000300800 */
[----:B------:R-:W5:Y:S01]  /*5c20*/  LDL.LU R146, [R1+0x20] ;  /* 0x0000200001927983 */ /* 0x000f620000300800 */
[----:B------:R-:W-:Y:S01]  /*5c30*/  FMUL R45, R249, UR4 ;  /* 0x00000004f92d7c20 */ /* 0x000fe20008400000 */
        /* <DEDUP_REMOVED lines=22> */
[----:B------:R-:W-:Y:S01]  /*5da0*/  UMOV UR5, 0xf ;  /* 0x0000000f00057882 */ /* 0x000fe20000000000 */
[----:B--2---:R-:W-:Y:S01]  /*5db0*/  FMUL R44, R2, UR4 ;  /* 0x00000004022c7c20 */ /* 0x004fe20008400000 */
[----:B------:R-:W-:Y:S01]  /*5dc0*/  FMNMX.NAN R2, R45, R65, !PT ;  /* 0x000000412d027209 */ /* 0x000fe20007820000 */
[----:B---3--:R-:W-:-:S03]  /*5dd0*/  FMUL R53, R53, UR4 ;  /* 0x0000000435357c20 */ /* 0x008fc60008400000 */
[----:B------:R-:W-:Y:S02]  /*5de0*/  FMNMX.NAN R3, R44, R54, !PT ;  /* 0x000000362c037209 */ /* 0x000fe40007820000 */
[----:B------:R-:W-:Y:S01]  /*5df0*/  FMNMX3.NAN R2, R141, R47, R2, !PT ;  /* 0x0000002f8d027276 */ /* 0x000fe20007820002 */
[----:B----4-:R-:W-:Y:S01]  /*5e00*/  FMUL R46, R46, UR4 ;  /* 0x000000042e2e7c20 */ /* 0x010fe20008400000 */
[----:B------:R-:W-:Y:S01]  /*5e10*/  FMNMX3.NAN R3, R140, R52, R3, !PT ;  /* 0x000000348c037276 */ /* 0x000fe20007820003 */
[----:B-----5:R-:W-:-:S03]  /*5e20*/  FMUL R37, R143, UR4 ;  /* 0x000000048f257c20 */ /* 0x020fc60008400000 */
[----:B------:R-:W-:Y:S01]  /*5e30*/  FMNMX.NAN R144, R3, R2, !PT ;  /* 0x0000000203907209 */ /* 0x000fe20007820000 */
[----:B------:R-:W-:Y:S01]  /*5e40*/  FMUL R143, R180, UR4 ;  /* 0x00000004b48f7c20 */ /* 0x000fe20008400000 */
[----:B------:R-:W-:Y:S01]  /*5e50*/  FMNMX.NAN R3, R46, R67, !PT ;  /* 0x000000432e037209 */ /* 0x000fe20007820000 */
[----:B------:R-:W-:Y:S01]  /*5e60*/  FMUL R180, R220, UR4 ;  /* 0x00000004dcb47c20 */ /* 0x000fe20008400000 */
[----:B------:R-:W-:Y:S01]  /*5e70*/  FMNMX.NAN R2, R53, R142, !PT ;  /* 0x0000008e35027209 */ /* 0x000fe20007820000 */
[----:B------:R-:W-:Y:S01]  /*5e80*/  FMUL R220, R228, UR4 ;  /* 0x00000004e4dc7c20 */ /* 0x000fe20008400000 */
[----:B------:R-:W-:Y:S01]  /*5e90*/  FMNMX3.NAN R3, R161, R64, R3, !PT ;  /* 0x00000040a1037276 */ /* 0x000fe20007820003 */
[----:B------:R-:W-:Y:S01]  /*5ea0*/  FMUL R221, R160, UR4 ;  /* 0x00000004a0dd7c20 */ /* 0x000fe20008400000 */
[----:B------:R-:W-:Y:S01]  /*5eb0*/  FMNMX3.NAN R2, R163, R55, R2, !PT ;  /* 0x00000037a3027276 */ /* 0x000fe20007820002 */
[----:B------:R-:W-:-:S03]  /*5ec0*/  FMUL R213, R146, UR4 ;  /* 0x0000000492d57c20 */ /* 0x000fc60008400000 */
[----:B------:R-:W-:Y:S02]  /*5ed0*/  FMNMX3.NAN R144, R2, R3, R144, !PT ;  /* 0x0000000302907276 */ /* 0x000fe40007820090 */
[----:B------:R-:W-:Y:S02]  /*5ee0*/  FMNMX.NAN R3, R37, R143, !PT ;  /* 0x0000008f25037209 */ /* 0x000fe40007820000 */
[----:B------:R-:W-:Y:S02]  /*5ef0*/  FMNMX.NAN R2, R41, R162, !PT ;  /* 0x000000a229027209 */ /* 0x000fe40007820000 */
[----:B------:R-:W-:Y:S02]  /*5f00*/  FMNMX3.NAN R3, R177, R220, R3, !PT ;  /* 0x000000dcb1037276 */ /* 0x000fe40007820003 */
[----:B------:R-:W-:-:S04]  /*5f10*/  FMNMX3.NAN R2, R180, R66, R2, !PT ;  /* 0x00000042b4027276 */ /* 0x000fc80007820002 */
[----:B------:R-:W-:Y:S02]  /*5f20*/  FMNMX.NAN R145, R3, R2, !PT ;  /* 0x0000000203917209 */ /* 0x000fe40007820000 */
[----:B------:R-:W-:Y:S02]  /*5f30*/  FMNMX.NAN R3, R213, R176, !PT ;  /* 0x000000b0d5037209 */ /* 0x000fe40007820000 */
[----:B------:R-:W-:Y:S02]  /*5f40*/  FMNMX.NAN R2, R221, R181, !PT ;  /* 0x000000b5dd027209 */ /* 0x000fe40007820000 */
[----:B------:R-:W-:Y:S02]  /*5f50*/  FMNMX3.NAN R3, R36, R224, R3, !PT ;  /* 0x000000e024037276 */ /* 0x000fe40007820003 */
[----:B------:R-:W-:-:S04]  /*5f60*/  FMNMX3.NAN R2, R40, R147, R2, !PT ;  /* 0x0000009328027276 */ /* 0x000fc80007820002 */
[----:B------:R-:W-:-:S04]  /*5f70*/  FMNMX3.NAN R2, R2, R3, R145, !PT ;  /* 0x0000000302027276 */ /* 0x000fc80007820091 */
[----:B------:R-:W-:Y:S01]  /*5f80*/  FMNMX.NAN R2, R144, R2, !PT ;  /* 0x0000000290027209 */ /* 0x000fe20007820000 */
[----:B------:R-:W-:Y:S06]  /*5f90*/  BRA.DIV UR5, `(.L_x_66) ;  /* 0x0000005205207947 */ /* 0x000fec000b800000 */
[----:B------:R-:W-:Y:S02]  /*5fa0*/  IMAD.MOV.U32 R3, RZ, RZ, 0xf ;  /* 0x0000000fff037424 */ /* 0x000fe400078e00ff */
[----:B------:R-:W-:-:S04]  /*5fb0*/  IMAD.MOV.U32 R144, RZ, RZ, 0xf ;  /* 0x0000000fff907424 */ /* 0x000fc800078e00ff */
[----:B------:R-:W2:Y:S02]  /*5fc0*/  SHFL.BFLY PT, R3, R2, 0x2, 0x1f ;  /* 0x0c401f0002037f89 */ /* 0x000ea400000e0000 */
[----:B--2---:R-:W-:Y:S01]  /*5fd0*/  FMNMX R2, R2, R3, !PT ;  /* 0x0000000302027209 */ /* 0x004fe20007800000 */
[----:B------:R-:W-:-:S06]  /*5fe0*/  IMAD.MOV.U32 R3, RZ, RZ, 0xf ;  /* 0x0000000fff037424 */ /* 0x000fcc00078e00ff */
[----:B------:R-:W2:Y:S02]  /*5ff0*/  SHFL.BFLY PT, R3, R2, 0x1, 0x1f ;  /* 0x0c201f0002037f89 */ /* 0x000ea400000e0000 */
[----:B--2---:R-:W-:-:S04]  /*6000*/  FMNMX R3, R2, R3, !PT ;  /* 0x0000000302037209 */ /* 0x004fc80007800000 */
[----:B------:R-:W-:-:S04]  /*6010*/  FMNMX R2, R241, R3, !PT ;  /* 0x00000003f1027209 */ /* 0x000fc80007800000 */
[----:B------:R-:W-:-:S05]  /*6020*/  FSEL R3, R3, R2, !P0 ;  /* 0x0000000203037208 */ /* 0x000fca0004000000 */
[--C-:B------:R-:W-:Y:S01]  /*6030*/  FADD R40, R40, -R3.reuse ;  /* 0x8000000328287221 */ /* 0x100fe20000000000 */
[--C-:B------:R-:W-:Y:S01]  /*6040*/  FADD R163, R163, -R3.reuse ;  /* 0x80000003a3a37221 */ /* 0x100fe20000000000 */
[--C-:B------:R-:W-:Y:S01]  /*6050*/  FADD R180, R180, -R3.reuse ;  /* 0x80000003b4b47221 */ /* 0x100fe20000000000 */
[--C-:B------:R-:W-:Y:S01]  /*6060*/  FADD R141, R141, -R3.reuse ;  /* 0x800000038d8d7221 */ /* 0x100fe20000000000 */
[----:B------:R-:W-:Y:S01]  /*6070*/  FMUL R40, R40, 1.4426950216293334961 ;  /* 0x3fb8aa3b28287820 */ /* 0x000fe20000400000 */
[----:B------:R-:W-:Y:S01]  /*6080*/  FMUL R163, R163, 1.4426950216293334961 ;  /* 0x3fb8aa3ba3a37820 */ /* 0x000fe20000400000 */
[----:B------:R-:W-:Y:S01]  /*6090*/  FMUL R180, R180, 1.4426950216293334961 ;  /* 0x3fb8aa3bb4b47820 */ /* 0x000fe20000400000 */
[--C-:B------:R-:W-:Y:S01]  /*60a0*/  FADD R36, R36, -R3.reuse ;  /* 0x8000000324247221 */ /* 0x100fe20000000000 */
[--C-:B------:R-:W-:Y:S01]  /*60b0*/  FADD R161, R161, -R3.reuse ;  /* 0x80000003a1a17221 */ /* 0x100fe20000000000 */
[----:B------:R-:W-:Y:S01]  /*60c0*/  MUFU.EX2 R212, R163 ;  /* 0x000000a300d47308 */ /* 0x000fe20000000800 */
[----:B------:R-:W-:Y:S01]  /*60d0*/  FMUL R141, R141, 1.4426950216293334961 ;  /* 0x3fb8aa3b8d8d7820 */ /* 0x000fe20000400000 */
[--C-:B------:R-:W-:Y:S01]  /*60e0*/  FADD R162, R162, -R3.reuse ;  /* 0x80000003a2a27221 */ /* 0x100fe20000000000 */
[--C-:B------:R-:W-:Y:S01]  /*60f0*/  FADD R54, R54, -R3.reuse ;  /* 0x8000000336367221 */ /* 0x100fe20000000000 */
[--C-:B------:R-:W-:Y:S01]  /*6100*/  FADD R143, R143, -R3.reuse ;  /* 0x800000038f8f7221 */ /* 0x100fe20000000000 */
[----:B------:R-:W-:Y:S01]  /*6110*/  FMUL R36, R36, 1.4426950216293334961 ;  /* 0x3fb8aa3b24247820 */ /* 0x000fe20000400000 */
[----:B------:R-:W-:Y:S01]  /*6120*/  FMUL R161, R161, 1.4426950216293334961 ;  /* 0x3fb8aa3ba1a17820 */ /* 0x000fe20000400000 */
[--C-:B------:R-:W-:Y:S01]  /*6130*/  FADD R55, R55, -R3.reuse ;  /* 0x8000000337377221 */ /* 0x100fe20000000000 */
[----:B------:R-:W2:Y:S01]  /*6140*/  MUFU.EX2 R40, R40 ;  /* 0x0000002800287308 */ /* 0x000ea20000000800 */
[----:B------:R-:W-:Y:S01]  /*6150*/  FMUL R162, R162, 1.4426950216293334961 ;  /* 0x3fb8aa3ba2a27820 */ /* 0x000fe20000400000 */
[----:B------:R-:W-:Y:S01]  /*6160*/  FMUL R54, R54, 1.4426950216293334961 ;  /* 0x3fb8aa3b36367820 */ /* 0x000fe20000400000 */
[----:B------:R-:W-:Y:S01]  /*6170*/  FMUL R143, R143, 1.4426950216293334961 ;  /* 0x3fb8aa3b8f8f7820 */ /* 0x000fe20000400000 */
[----:B------:R-:W-:Y:S01]  /*6180*/  FMUL R55, R55, 1.4426950216293334961 ;  /* 0x3fb8aa3b37377820 */ /* 0x000fe20000400000 */
[--C-:B------:R-:W-:Y:S01]  /*6190*/  FADD R177, R177, -R3.reuse ;  /* 0x80000003b1b17221 */ /* 0x100fe20000000000 */
[--C-:B------:R-:W-:Y:S01]  /*61a0*/  FADD R140, R140, -R3.reuse ;  /* 0x800000038c8c7221 */ /* 0x100fe20000000000 */
[--C-:B------:R-:W-:Y:S01]  /*61b0*/  FADD R181, R181, -R3.reuse ;  /* 0x80000003b5b57221 */ /* 0x100fe20000000000 */
[----:B------:R-:W3:Y:S01]  /*61c0*/  MUFU.EX2 R205, R180 ;  /* 0x000000b400cd7308 */ /* 0x000ee20000000800 */
[----:B------:R-:W-:Y:S01]  /*61d0*/  FMUL R177, R177, 1.4426950216293334961 ;  /* 0x3fb8aa3bb1b17820 */ /* 0x000fe20000400000 */
[----:B------:R-:W-:Y:S01]  /*61e0*/  FMUL R140, R140, 1.4426950216293334961 ;  /* 0x3fb8aa3b8c8c7820 */ /* 0x000fe20000400000 */
[----:B------:R-:W-:Y:S01]  /*61f0*/  FMUL R181, R181, 1.4426950216293334961 ;  /* 0x3fb8aa3bb5b57820 */ /* 0x000fe20000400000 */
[--C-:B------:R-:W-:Y:S01]  /*6200*/  FADD R142, R142, -R3.reuse ;  /* 0x800000038e8e7221 */ /* 0x100fe20000000000 */
[--C-:B------:R-:W-:Y:S01]  /*6210*/  FADD R65, R65, -R3.reuse ;  /* 0x8000000341417221 */ /* 0x100fe20000000000 */
[--C-:B------:R-:W-:Y:S01]  /*6220*/  FADD R176, R176, -R3.reuse ;  /* 0x80000003b0b07221 */ /* 0x100fe20000000000 */
[--C-:B------:R-:W-:Y:S01]  /*6230*/  FADD R67, R67, -R3.reuse ;  /* 0x8000000343437221 */ /* 0x100fe20000000000 */
[----:B------:R-:W-:Y:S01]  /*6240*/  MUFU.EX2 R204, R141 ;  /* 0x0000008d00cc7308 */ /* 0x000fe20000000800 */
[----:B------:R-:W-:Y:S01]  /*6250*/  FMUL R142, R142, 1.4426950216293334961 ;  /* 0x3fb8aa3b8e8e7820 */ /* 0x000fe20000400000 */
[----:B------:R-:W-:Y:S01]  /*6260*/  FMUL R65, R65, 1.4426950216293334961 ;  /* 0x3fb8aa3b41417820 */ /* 0x000fe20000400000 */
[----:B------:R-:W-:Y:S01]  /*6270*/  FMUL R176, R176, 1.4426950216293334961 ;  /* 0x3fb8aa3bb0b07820 */ /* 0x000fe20000400000 */
[----:B------:R-:W-:Y:S01]  /*6280*/  FMUL R67, R67, 1.4426950216293334961 ;  /* 0x3fb8aa3b43437820 */ /* 0x000fe20000400000 */
[--C-:B------:R-:W-:Y:S01]  /*6290*/  FADD R147, R147, -R3.reuse ;  /* 0x8000000393937221 */ /* 0x100fe20000000000 */
[--C-:B------:R-:W-:Y:S01]  /*62a0*/  FADD R66, R66, -R3.reuse ;  /* 0x8000000342427221 */ /* 0x100fe20000000000 */
[--C-:B------:R-:W-:Y:S01]  /*62b0*/  FADD R52, R52, -R3.reuse ;  /* 0x8000000334347221 */ /* 0x100fe20000000000 */
[----:B------:R-:W-:Y:S01]  /*62c0*/  MUFU.EX2 R193, R161 ;  /* 0x000000a100c17308 */ /* 0x000fe20000000800 */
        /* <DEDUP_REMOVED lines=15> */
[----:B------:R2:W-:Y:S01]  /*63c0*/  MUFU.EX2 R161, R54 ;  /* 0x0000003600a17308 */ /* 0x0005e20000000800 */
[----:B------:R-:W-:Y:S01]  /*63d0*/  FMUL R53, R53, 1.4426950216293334961 ;  /* 0x3fb8aa3b35357820 */ /* 0x000fe20000400000 */
[----:B------:R-:W-:Y:S01]  /*63e0*/  FMUL R45, R45, 1.4426950216293334961 ;  /* 0x3fb8aa3b2d2d7820 */ /* 0x000fe20000400000 */
[----:B------:R-:W-:Y:S01]  /*63f0*/  FMUL R213, R213, 1.4426950216293334961 ;  /* 0x3fb8aa3bd5d57820 */ /* 0x000fe20000400000 */
[--C-:B------:R-:W-:Y:S01]  /*6400*/  FADD R46, R46, -R3.reuse ;  /* 0x800000032e2e7221 */ /* 0x100fe20000000000 */
[----:B------:R-:W-:-:S03]  /*6410*/  FADD R44, R44, -R3 ;  /* 0x800000032c2c7221 */ /* 0x000fc60000000000 */
[----:B------:R-:W-:Y:S01]  /*6420*/  MUFU.EX2 R180, R162 ;  /* 0x000000a200b47308 */ /* 0x000fe20000000800 */
[----:B--2---:R-:W-:Y:S01]  /*6430*/  FADD R54, RZ, R40 ;  /* 0x00000028ff367221 */ /* 0x004fe20000000000 */
[----:B------:R-:W-:Y:S01]  /*6440*/  FMUL R46, R46, 1.4426950216293334961 ;  /* 0x3fb8aa3b2e2e7820 */ /* 0x000fe20000400000 */
[----:B------:R-:W-:-:S05]  /*6450*/  FMUL R44, R44, 1.4426950216293334961 ;  /* 0x3fb8aa3b2c2c7820 */ /* 0x000fca0000400000 */
[----:B------:R-:W-:Y:S08]  /*6460*/  MUFU.EX2 R162, R143 ;  /* 0x0000008f00a27308 */ /* 0x000ff00000000800 */
[----:B------:R2:W4:Y:S08]  /*6470*/  MUFU.EX2 R143, R55 ;  /* 0x00000037008f7308 */ /* 0x0005300000000800 */
[----:B------:R-:W5:Y:S01]  /*6480*/  MUFU.EX2 R192, R177 ;  /* 0x000000b100c07308 */ /* 0x000f620000000800 */
[----:B--2---:R-:W-:Y:S01]  /*6490*/  FADD R55, R47, -R3 ;  /* 0x800000032f377221 */ /* 0x004fe20000000000 */
[----:B------:R-:W-:-:S03]  /*64a0*/  FADD R47, R212, R54 ;  /* 0x00000036d42f7221 */ /* 0x000fc60000000000 */
[----:B------:R-:W-:Y:S01]  /*64b0*/  FMUL R55, R55, 1.4426950216293334961 ;  /* 0x3fb8aa3b37377820 */ /* 0x000fe20000400000 */
[----:B---3--:R-:W-:Y:S02]  /*64c0*/  FADD R47, R205, R47 ;  /* 0x0000002fcd2f7221 */ /* 0x008fe40000000000 */
[----:B------:R-:W2:Y:S01]  /*64d0*/  MUFU.EX2 R185, R140 ;  /* 0x0000008c00b97308 */ /* 0x000ea20000000800 */
[----:B----4-:R-:W-:Y:S02]  /*64e0*/  IMAD.MOV.U32 R225, RZ, RZ, R143 ;  /* 0x000000ffffe17224 */ /* 0x010fe400078e008f */
[----:B------:R-:W-:-:S04]  /*64f0*/  FADD R47, R204, R47 ;  /* 0x0000002fcc2f7221 */ /* 0x000fc80000000000 */
[----:B------:R-:W-:Y:S01]  /*6500*/  FADD R47, R36, R47 ;  /* 0x0000002f242f7221 */ /* 0x000fe20000000000 */
[----:B------:R-:W3:Y:S03]  /*6510*/  MUFU.EX2 R184, R181 ;  /* 0x000000b500b87308 */ /* 0x000ee60000000800 */
[----:B------:R-:W-:-:S04]  /*6520*/  FADD R47, R193, R47 ;  /* 0x0000002fc12f7221 */ /* 0x000fc80000000000 */
[----:B-----5:R-:W-:Y:S01]  /*6530*/  FADD R47, R192, R47 ;  /* 0x0000002fc02f7221 */ /* 0x020fe20000000000 */
[----:B------:R-:W4:Y:S03]  /*6540*/  MUFU.EX2 R181, R142 ;  /* 0x0000008e00b57308 */ /* 0x000f260000000800 */
[----:B--2---:R-:W-:-:S05]  /*6550*/  FADD R47, R185, R47 ;  /* 0x0000002fb92f7221 */ /* 0x004fca0000000000 */
[----:B------:R-:W2:Y:S01]  /*6560*/  MUFU.EX2 R177, R65 ;  /* 0x0000004100b17308 */ /* 0x000ea20000000800 */
[----:B---3--:R-:W-:-:S07]  /*6570*/  FADD R47, R184, R47 ;  /* 0x0000002fb82f7221 */ /* 0x008fce0000000000 */
[----:B------:R-:W3:Y:S01]  /*6580*/  MUFU.EX2 R176, R176 ;  /* 0x000000b000b07308 */ /* 0x000ee20000000800 */
[----:B----4-:R-:W-:-:S04]  /*6590*/  FADD R47, R181, R47 ;  /* 0x0000002fb52f7221 */ /* 0x010fc80000000000 */
[----:B------:R-:W-:-:S03]  /*65a0*/  FADD R47, R180, R47 ;  /* 0x0000002fb42f7221 */ /* 0x000fc60000000000 */
[----:B------:R-:W4:Y:S01]  /*65b0*/  MUFU.EX2 R163, R67 ;  /* 0x0000004300a37308 */ /* 0x000f220000000800 */
[----:B--2---:R-:W-:-:S07]  /*65c0*/  FADD R47, R177, R47 ;  /* 0x0000002fb12f7221 */ /* 0x004fce0000000000 */
[----:B------:R-:W2:Y:S01]  /*65d0*/  MUFU.EX2 R147, R147 ;  /* 0x0000009300937308 */ /* 0x000ea20000000800 */
[----:B---3--:R-:W-:-:S07]  /*65e0*/  FADD R47, R176, R47 ;  /* 0x0000002fb02f7221 */ /* 0x008fce0000000000 */
[----:B------:R-:W-:Y:S01]  /*65f0*/  MUFU.EX2 R142, R66 ;  /* 0x00000042008e7308 */ /* 0x000fe20000000800 */
[----:B----4-:R-:W-:-:S04]  /*6600*/  FADD R47, R163, R47 ;  /* 0x0000002fa32f7221 */ /* 0x010fc80000000000 */
[----:B------:R-:W-:-:S03]  /*6610*/  FADD R47, R162, R47 ;  /* 0x0000002fa22f7221 */ /* 0x000fc60000000000 */
[----:B------:R3:W4:Y:S08]  /*6620*/  MUFU.EX2 R65, R52 ;  /* 0x0000003400417308 */ /* 0x0007300000000800 */
[----:B------:R-:W5:Y:S01]  /*6630*/  MUFU.EX2 R141, R55 ;  /* 0x00000037008d7308 */ /* 0x000f620000000800 */
[----:B---3--:R-:W-:Y:S01]  /*6640*/  FADD R52, R41, -R3 ;  /* 0x8000000329347221 */ /* 0x008fe20000000000 */
[----:B------:R-:W-:-:S03]  /*6650*/  FADD R41, R161, R47 ;  /* 0x0000002fa1297221 */ /* 0x000fc60000000000 */
[----:B------:R-:W-:Y:S01]  /*6660*/  FMUL R52, R52, 1.4426950216293334961 ;  /* 0x3fb8aa3b34347820 */ /* 0x000fe20000400000 */
[----:B--2---:R-:W-:Y:S02]  /*6670*/  FADD R41, R147, R41 ;  /* 0x0000002993297221 */ /* 0x004fe40000000000 */
[----:B------:R2:W3:Y:S01]  /*6680*/  MUFU.EX2 R140, R224 ;  /* 0x000000e0008c7308 */ /* 0x0004e20000000800 */
[----:B----4-:R-:W-:Y:S02]  /*6690*/  IMAD.MOV.U32 R229, RZ, RZ, R65 ;  /* 0x000000ffffe57224 */ /* 0x010fe400078e0041 */
[----:B------:R-:W-:-:S04]  /*66a0*/  FADD R41, R143, R41 ;  /* 0x000000298f297221 */ /* 0x000fc80000000000 */
[----:B------:R-:W-:Y:S01]  /*66b0*/  FADD R41, R142, R41 ;  /* 0x000000298e297221 */ /* 0x000fe20000000000 */
[----:B------:R-:W4:Y:S01]  /*66c0*/  MUFU.EX2 R67, R64 ;  /* 0x0000004000437308 */ /* 0x000f220000000800 */
[----:B--2---:R-:W-:Y:S02]  /*66d0*/  IMAD.MOV.U32 R224, RZ, RZ, R147 ;  /* 0x000000ffffe07224 */ /* 0x004fe400078e0093 */
[----:B-----5:R-:W-:-:S05]  /*66e0*/  FADD R41, R141, R41 ;  /* 0x000000298d297221 */ /* 0x020fca0000000000 */
[----:B------:R2:W5:Y:S01]  /*66f0*/  MUFU.EX2 R66, R220 ;  /* 0x000000dc00427308 */ /* 0x0005620000000800 */
[----:B---3--:R-:W-:Y:S01]  /*6700*/  FADD R41, R140, R41 ;  /* 0x000000298c297221 */ /* 0x008fe20000000000 */
[----:B------:R-:W-:-:S06]  /*6710*/  IMAD.MOV.U32 R232, RZ, RZ, R140 ;  /* 0x000000ffffe87224 */ /* 0x000fcc00078e008c */
[----:B------:R3:W1:Y:S01]  /*6720*/  MUFU.EX2 R64, R221 ;  /* 0x000000dd00407308 */ /* 0x0006620000000800 */
[----:B----4-:R-:W-:Y:S01]  /*6730*/  FADD R41, R67, R41 ;  /* 0x0000002943297221 */ /* 0x010fe20000000000 */
[----:B--2---:R-:W-:Y:S02]  /*6740*/  IMAD.MOV.U32 R220, RZ, RZ, R205 ;  /* 0x000000ffffdc7224 */ /* 0x004fe400078e00cd */
[----:B------:R-:W-:Y:S02]  /*6750*/  IMAD.MOV.U32 R205, RZ, RZ, R181 ;  /* 0x000000ffffcd7224 */ /* 0x000fe400078e00b5 */
[----:B------:R-:W-:Y:S02]  /*6760*/  IMAD.MOV.U32 R181, RZ, RZ, R161 ;  /* 0x000000ffffb57224 */ /* 0x000fe400078e00a1 */
[----:B------:R-:W2:Y:S01]  /*6770*/  MUFU.EX2 R55, R53 ;  /* 0x0000003500377308 */ /* 0x000ea20000000800 */
[----:B-----5:R-:W-:Y:S01]  /*6780*/  FADD R41, R66, R41 ;  /* 0x0000002942297221 */ /* 0x020fe20000000000 */
[----:B---3--:R-:W-:-:S02]  /*6790*/  IMAD.MOV.U32 R221, RZ, RZ, R204 ;  /* 0x000000ffffdd7224 */ /* 0x008fc400078e00cc */
[----:B------:R-:W-:Y:S02]  /*67a0*/  IMAD.MOV.U32 R204, RZ, RZ, R184 ;  /* 0x000000ffffcc7224 */ /* 0x000fe400078e00b8 */
[----:B------:R-:W-:Y:S02]  /*67b0*/  IMAD.MOV.U32 R184, RZ, RZ, R176 ;  /* 0x000000ffffb87224 */ /* 0x000fe400078e00b0 */
[----:B------:R-:W3:Y:S01]  /*67c0*/  MUFU.EX2 R54, R52 ;  /* 0x0000003400367308 */ /* 0x000ee20000000800 */
[----:B-1----:R-:W-:Y:S01]  /*67d0*/  STL [R1], R64 ;  /* 0x0000004001007387 */ /* 0x002fe20000100800 */
[----:B------:R-:W-:Y:S02]  /*67e0*/  IMAD.MOV.U32 R176, RZ, RZ, R142 ;  /* 0x000000ffffb07224 */ /* 0x000fe400078e008e */
[----:B------:R-:W-:Y:S02]  /*67f0*/  IMAD.MOV.U32 R233, RZ, RZ, R67 ;  /* 0x000000ffffe97224 */ /* 0x000fe400078e0043 */
[----:B------:R-:W-:-:S02]  /*6800*/  IMAD.MOV.U32 R228, RZ, RZ, R66 ;  /* 0x000000ffffe47224 */ /* 0x000fc400078e0042 */
[----:B------:R1:W4:Y:S01]  /*6810*/  MUFU.EX2 R53, R45 ;  /* 0x0000002d00357308 */ /* 0x0003220000000800 */
[----:B--2---:R-:W-:Y:S07]  /*6820*/  STL [R1+0x4], R55 ;  /* 0x0000043701007387 */ /* 0x004fee0000100800 */
[----:B------:R2:W5:Y:S01]  /*6830*/  MUFU.EX2 R52, R213 ;  /* 0x000000d500347308 */ /* 0x0005620000000800 */
[----:B-1----:R-:W-:Y:S01]  /*6840*/  FADD R45, R37, -R3 ;  /* 0x80000003252d7221 */ /* 0x002fe20000000000 */
[----:B------:R-:W-:Y:S01]  /*6850*/  FADD R37, R65, R41 ;  /* 0x0000002941257221 */ /* 0x000fe20000000000 */
[----:B------:R-:W-:-:S02]  /*6860*/  IMAD.MOV.U32 R41, RZ, RZ, 0xf ;  /* 0x0000000fff297424 */ /* 0x000fc400078e00ff */
[----:B------:R-:W-:Y:S01]  /*6870*/  FMUL R45, R45, 1.4426950216293334961 ;  /* 0x3fb8aa3b2d2d7820 */ /* 0x000fe20000400000 */
[----:B------:R-:W-:Y:S01]  /*6880*/  FADD R37, R64, R37 ;  /* 0x0000002540257221 */ /* 0x000fe20000000000 */
[----:B---3--:R-:W-:Y:S01]  /*6890*/  IMAD.MOV.U32 R248, RZ, RZ, R54 ;  /* 0x000000fffff87224 */ /* 0x008fe200078e0036 */
[----:B------:R-:W1:Y:S01]  /*68a0*/  MUFU.EX2 R47, R46 ;  /* 0x0000002e002f7308 */ /* 0x000e620000000800 */
[----:B--2---:R-:W-:Y:S02]  /*68b0*/  IMAD.MOV.U32 R213, RZ, RZ, R185 ;  /* 0x000000ffffd57224 */ /* 0x004fe400078e00b9 */
[----:B------:R-:W-:Y:S01]  /*68c0*/  FADD R37, R55, R37 ;  /* 0x0000002537257221 */ /* 0x000fe20000000000 */
[----:B------:R-:W-:Y:S02]  /*68d0*/  IMAD.MOV.U32 R185, RZ, RZ, R163 ;  /* 0x000000ffffb97224 */ /* 0x000fe400078e00a3 */
[----:B----4-:R-:W-:Y:S02]  /*68e0*/  IMAD.MOV.U32 R249, RZ, RZ, R53 ;  /* 0x000000fffff97224 */ /* 0x010fe400078e0035 */
[----:B------:R-:W-:Y:S01]  /*68f0*/  FADD R37, R54, R37 ;  /* 0x0000002536257221 */ /* 0x000fe20000000000 */
[----:B------:R-:W2:Y:S01]  /*6900*/  MUFU.EX2 R46, R45 ;  /* 0x0000002d002e7308 */ /* 0x000ea20000000800 */
[----:B-----5:R-:W-:Y:S02]  /*6910*/  STL [R1+0x20], R52 ;  /* 0x0000203401007387 */ /* 0x020fe40000100800 */
[----:B------:R-:W-:-:S04]  /*6920*/  FADD R37, R53, R37 ;  /* 0x0000002535257221 */ /* 0x000fc80000000000 */
[----:B------:R-:W-:Y:S01]  /*6930*/  FADD R37, R52, R37 ;  /* 0x0000002534257221 */ /* 0x000fe20000000000 */
[----:B------:R-:W3:Y:S01]  /*6940*/  MUFU.EX2 R45, R44 ;  /* 0x0000002c002d7308 */ /* 0x000ee20000000800 */
[----:B-1----:R-:W-:Y:S02]  /*6950*/  STL [R1+0x24], R47 ;  /* 0x0000242f01007387 */ /* 0x002fe40000100800 */
[----:B------:R-:W-:-:S04]  /*6960*/  FADD R37, R47, R37 ;  /* 0x000000252f257221 */ /* 0x000fc80000000000 */
[----:B--2---:R-:W-:Y:S01]  /*6970*/  FADD R37, R46, R37 ;  /* 0x000000252e257221 */ /* 0x004fe20000000000 */
[----:B------:R-:W-:Y:S03]  /*6980*/  STL [R1+0x10], R46 ;  /* 0x0000102e01007387 */ /* 0x000fe60000100800 */
[----:B---3--:R-:W-:Y:S01]  /*6990*/  FADD R37, R45, R37 ;  /* 0x000000252d257221 */ /* 0x008fe20000000000 */
[----:B------:R-:W-:Y:S04]  /*69a0*/  STL [R1+0x14], R45 ;  /* 0x0000142d01007387 */ /* 0x000fe80000100800 */
[----:B------:R-:W1:Y:S02]  /*69b0*/  SHFL.BFLY PT, R41, R37, 0x2, 0x1f ;  /* 0x0c401f0025297f89 */ /* 0x000e6400000e0000 */
[----:B-1----:R-:W-:Y:S01]  /*69c0*/  FADD R44, R37, R41 ;  /* 0x00000029252c7221 */ /* 0x002fe20000000000 */
[----:B------:R-:W-:-:S02]  /*69d0*/  IMAD.MOV.U32 R41, RZ, RZ, R212 ;  /* 0x000000ffff297224 */ /* 0x000fc400078e00d4 */
[----:B------:R-:W-:Y:S02]  /*69e0*/  IMAD.MOV.U32 R37, RZ, RZ, R193 ;  /* 0x000000ffff257224 */ /* 0x000fe400078e00c1 */
[----:B------:R1:W2:Y:S01]  /*69f0*/  SHFL.BFLY PT, R144, R44, 0x1, 0x1f ;  /* 0x0c201f002c907f89 */ /* 0x0002a200000e0000 */
[----:B------:R-:W-:Y:S02]  /*6a00*/  IMAD.MOV.U32 R212, RZ, RZ, R192 ;  /* 0x000000ffffd47224 */ /* 0x000fe400078e00c0 */
[----:B------:R-:W-:Y:S02]  /*6a10*/  IMAD.MOV.U32 R192, RZ, RZ, R180 ;  /* 0x000000ffffc07224 */ /* 0x000fe400078e00b4 */
[----:B------:R-:W-:Y:S02]  /*6a20*/  IMAD.MOV.U32 R193, RZ, RZ, R177 ;  /* 0x000000ffffc17224 */ /* 0x000fe400078e00b1 */
[----:B------:R-:W-:Y:S02]  /*6a30*/  IMAD.MOV.U32 R180, RZ, RZ, R162 ;  /* 0x000000ffffb47224 */ /* 0x000fe400078e00a2 */
[----:B-1----:R-:W-:-:S07]  /*6a40*/  IMAD.MOV.U32 R177, RZ, RZ, R141 ;  /* 0x000000ffffb17224 */ /* 0x002fce00078e008d */
.L_x_111:
[----:B------:R-:W-:Y:S01]  /*6a50*/  BSSY.RECONVERGENT B1, `(.L_x_67) ;  /* 0x0000064000017945 */ /* 0x000fe20003800200 */
[----:B--2---:R-:W-:-:S03]  /*6a60*/  FADD R44, R44, R144 ;  /* 0x000000902c2c7221 */ /* 0x004fc60000000000 */
[----:B------:R-:W-:Y:S05]  /*6a70*/  @!P0 BRA `(.L_x_68) ;  /* 0x0000000400848947 */ /* 0x000fea0003800000 */
[----:B------:R-:W2:Y:S01]  /*6a80*/  LDL.LU R45, [R1+0xc0] ;  /* 0x0000c000012d7983 */ /* 0x000ea20000300800 */
[----:B------:R-:W-:-:S03]  /*6a90*/  FADD R2, R240, -R2 ;  /* 0x80000002f0027221 */ /* 0x000fc60000000000 */
[----:B------:R-:W3:Y:S01]  /*6aa0*/  LDL.LU R142, [R1+0x50] ;  /* 0x00005000018e7983 */ /* 0x000ee20000300800 */
[----:B------:R-:W-:-:S03]  /*6ab0*/  FMUL R2, R2, 1.4426950216293334961 ;  /* 0x3fb8aa3b02027820 */ /* 0x000fc60000400000 */
[----:B------:R-:W4:Y:S03]  /*6ac0*/  LDL.LU R141, [R1+0x54] ;  /* 0x00005400018d7983 */ /* 0x000f260000300800 */
[----:B------:R-:W2:Y:S01]  /*6ad0*/  MUFU.EX2 R2, R2 ;  /* 0x0000000200027308 */ /* 0x000ea20000000800 */
[----:B------:R-:W5:Y:S04]  /*6ae0*/  LDL.LU R140, [R1+0x40] ;  /* 0x00004000018c7983 */ /* 0x000f680000300800 */
        /* <DEDUP_REMOVED lines=9> */
[----:B------:R-:W5:Y:S01]  /*6b80*/  LDL.LU R46, [R1+0x60] ;  /* 0x00006000012e7983 */ /* 0x000f620000300800 */
[----:B--2---:R-:W-:-:S03]  /*6b90*/  FFMA R44, R45, R2, R44 ;  /* 0x000000022d2c7223 */ /* 0x004fc6000000002c */
[----:B------:R-:W2:Y:S01]  /*6ba0*/  LDL.LU R45, [R1+0x64] ;  /* 0x00006400012d7983 */ /* 0x000ea20000300800 */
[-C--:B---3--:R-:W-:Y:S01]  /*6bb0*/  FMUL R142, R142, R2.reuse ;  /* 0x000000028e8e7220 */ /* 0x088fe20000400000 */
[----:B----4-:R-:W-:-:S04]  /*6bc0*/  FMUL R141, R141, R2 ;  /* 0x000000028d8d7220 */ /* 0x010fc80000400000 */
[----:B------:R1:W-:Y:S01]  /*6bd0*/  STL [R1+0x50], R142 ;  /* 0x0000508e01007387 */ /* 0x0003e20000100800 */
[----:B-----5:R-:W-:-:S03]  /*6be0*/  FMUL R140, R140, R2 ;  /* 0x000000028c8c7220 */ /* 0x020fc60000400000 */
[----:B------:R1:W-:Y:S01]  /*6bf0*/  STL [R1+0x54], R141 ;  /* 0x0000548d01007387 */ /* 0x0003e20000100800 */
[----:B------:R-:W-:-:S03]  /*6c00*/  FMUL R67, R67, R2 ;  /* 0x0000000243437220 */ /* 0x000fc60000400000 */
        /* <DEDUP_REMOVED lines=18> */
[----:B------:R1:W-:Y:S04]  /*6d30*/  STL [R1+0x74], R47 ;  /* 0x0000742f01007387 */ /* 0x0003e80000100800 */
[----:B------:R1:W-:Y:S01]  /*6d40*/  STL [R1+0x60], R46 ;  /* 0x0000602e01007387 */ /* 0x0003e20000100800 */
[-C--:B------:R-:W-:Y:S01]  /*6d50*/  FMUL R209, R209, R2.reuse ;  /* 0x00000002d1d17220 */ /* 0x080fe20000400000 */
        /* <DEDUP_REMOVED lines=49> */
[----:B--2---:R-:W-:-:S05]  /*7070*/  FMUL R45, R45, R2 ;  /* 0x000000022d2d7220 */ /* 0x004fca0000400000 */
[----:B------:R1:W-:Y:S02]  /*7080*/  STL [R1+0x64], R45 ;  /* 0x0000642d01007387 */ /* 0x0003e40000100800 */
.L_x_68:
[----:B------:R-:W-:Y:S05]  /*7090*/  BSYNC.RECONVERGENT B1 ;  /* 0x0000000000017941 */ /* 0x000fea0003800200 */
.L_x_67:
[----:B------:R2:W-:Y:S04]  /*70a0*/  STL [R1+0xb4], R3 ;  /* 0x0000b40301007387 */ /* 0x0005e80000100800 */
[----:B------:R2:W-:Y:S02]  /*70b0*/  STL [R1+0xc0], R44 ;  /* 0x0000c02c01007387 */ /* 0x0005e40000100800 */
.L_x_65:
[----:B------:R-:W-:Y:S05]  /*70c0*/  BSYNC B0 ;  /* 0x0000000000007941 */ /* 0x000fea0003800000 */
.L_x_64:
[----:B------:R-:W3:Y:S01]  /*70d0*/  LDL R2, [R1+0xac] ;  /* 0x0000ac0001027983 */ /* 0x000ee20000100800 */
[----:B------:R-:W-:Y:S01]  /*70e0*/  BSSY B0, `(.L_x_69) ;  /* 0x0000006000007945 */ /* 0x000fe20003800000 */
[----:B---3--:R-:W-:-:S04]  /*70f0*/  IMAD.U32 R2, R2, -0x80000000, RZ ;  /* 0x8000000002027824 */ /* 0x008fc800078e00ff */
[----:B------:R-:W3:Y:S02]  /*7100*/  SYNCS.PHASECHK.TRANS64.TRYWAIT P0, [R0+URZ+0x10], R2 ;  /* 0x00001002000075a7 */ /* 0x000ee400080011ff */
[----:B---3--:R-:W-:Y:S05]  /*7110*/  @P0 BRA `(.L_x_70) ;  /* 0x0000000000080947 */ /* 0x008fea0003800000 */
[----:B------:R-:W3:Y:S02]  /*7120*/  SYNCS.PHASECHK.TRANS64.TRYWAIT P0, [R0+URZ+0x10], R2 ;  /* 0x00001002000075a7 */ /* 0x000ee400080011ff */
[----:B---3--:R-:W-:Y:S05]  /*7130*/  @!P0 BRA `(.L_x_71) ;  /* 0x0000004800c48947 */ /* 0x008fea0003800000 */
.L_x_70:
[----:B------:R-:W-:Y:S05]  /*7140*/  BSYNC B0 ;  /* 0x0000000000007941 */ /* 0x000fea0003800000 */
.L_x_69:
[----:B--2---:R-:W2:Y:S01]  /*7150*/  S2R R44, SR_TID.X ;  /* 0x00000000002c7919 */ /* 0x004ea20000002100 */
[----:B------:R-:W-:Y:S02]  /*7160*/  F2FP.F16.F32.PACK_AB R215, R215, R214 ;  /* 0x000000d6d7d7723e */ /* 0x000fe400000000ff */
[----:B------:R-:W-:Y:S02]  /*7170*/  F2FP.F16.F32.PACK_AB R214, R213, R212 ;  /* 0x000000d4d5d6723e */ /* 0x000fe400000000ff */
[----:B------:R-:W-:Y:S02]  /*7180*/  F2FP.F16.F32.PACK_AB R213, R39, R38 ;  /* 0x0000002627d5723e */ /* 0x000fe400000000ff */
[----:B------:R-:W-:Y:S01]  /*7190*/  F2FP.F16.F32.PACK_AB R223, R223, R222 ;  /* 0x000000dedfdf723e */ /* 0x000fe200000000ff */
[----:B------:R-:W-:Y:S05]  /*71a0*/  WARPSYNC.ALL ;  /* 0x0000000000007948 */ /* 0x000fea0003800000 */
[----:B------:R-:W-:Y:S01]  /*71b0*/  NOP ;  /* 0x0000000000007918 */ /* 0x000fe20000000000 */
[----:B------:R-:W-:-:S02]  /*71c0*/  F2FP.F16.F32.PACK_AB R222, R221, R220 ;  /* 0x000000dcddde723e */ /* 0x000fc400000000ff */
[----:B------:R-:W-:Y:S02]  /*71d0*/  F2FP.F16.F32.PACK_AB R221, R43, R42 ;  /* 0x0000002a2bdd723e */ /* 0x000fe400000000ff */
[----:B------:R-:W-:Y:S01]  /*71e0*/  F2FP.F16.F32.PACK_AB R220, R41, R40 ;  /* 0x0000002829dc723e */ /* 0x000fe200000000ff */
[----:B--2---:R-:W-:Y:S02]  /*71f0*/  IMAD R2, R44, 0x80, R44 ;  /* 0x000000802c027824 */ /* 0x004fe400078e022c */
[----:B-1----:R-:W2:Y:S03]  /*7200*/  LDL.LU.64 R44, [R1+0x50] ;  /* 0x00005000012c7983 */ /* 0x002ea60000300a00 */
[----:B------:R-:W-:Y:S01]  /*7210*/  LOP3.LUT R2, R2, 0x790, RZ, 0xc0, !PT ;  /* 0x0000079002027812 */ /* 0x000fe200078ec0ff */
[----:B------:R-:W2:Y:S04]  /*7220*/  LDL.LU.64 R46, [R1+0x58] ;  /* 0x00005800012e7983 */ /* 0x000ea80000300a00 */
[----:B------:R-:W-:Y:S01]  /*7230*/  IMAD.IADD R38, R0, 0x1, R2 ;  /* 0x0000000100267824 */ /* 0x000fe200078e0202 */
[----:B------:R-:W3:Y:S03]  /*7240*/  LDL.LU.64 R144, [R1+0x40] ;  /* 0x0000400001907983 */ /* 0x000ee60000300a00 */
[C---:B------:R-:W-:Y:S01]  /*7250*/  VIADD R2, R38.reuse, 0x12080 ;  /* 0x0001208026027836 */ /* 0x040fe20000000000 */
[----:B------:R-:W3:Y:S04]  /*7260*/  LDL.LU.64 R146, [R1+0x48] ;  /* 0x0000480001927983 */ /* 0x000ee80000300a00 */
[----:B------:R-:W-:Y:S01]  /*7270*/  SHF.R.U32.HI R3, RZ, 0x3, R2 ;  /* 0x00000003ff037819 */ /* 0x000fe20000011602 */
[----:B------:R-:W-:Y:S01]  /*7280*/  VIADD R240, R38, 0x120a0 ;  /* 0x000120a026f07836 */ /* 0x000fe20000000000 */
[----:B------:R-:W4:Y:S02]  /*7290*/  LDL.LU.64 R52, [R1+0x30] ;  /* 0x0000300001347983 */ /* 0x000f240000300a00 */
[----:B------:R-:W-:-:S02]  /*72a0*/  LOP3.LUT R2, R2, 0x70, R3, 0x78, !PT ;  /* 0x0000007002027812 */ /* 0x000fc400078e7803 */
[----:B------:R-:W4:Y:S01]  /*72b0*/  LDL.LU.64 R54, [R1+0x38] ;  /* 0x0000380001367983 */ /* 0x000f220000300a00 */
[----:B------:R-:W-:Y:S02]  /*72c0*/  SHF.R.U32.HI R3, RZ, 0x3, R240 ;  /* 0x00000003ff037819 */ /* 0x000fe400000116f0 */
[----:B------:R-:W-:Y:S01]  /*72d0*/  F2FP.F16.F32.PACK_AB R212, R37, R36 ;  /* 0x0000002425d4723e */ /* 0x000fe200000000ff */
[----:B------:R-:W1:Y:S01]  /*72e0*/  LDSM.16.MT88.4 R40, [R2] ;  /* 0x000000000228783b */ /* 0x000e620000004200 */
[----:B------:R-:W-:Y:S01]  /*72f0*/  LOP3.LUT R240, R240, 0x70, R3, 0x78, !PT ;  /* 0x00000070f0f07812 */ /* 0x000fe200078e7803 */
[C---:B------:R-:W-:Y:S02]  /*7300*/  VIADD R3, R38.reuse, 0x120c0 ;  /* 0x000120c026037836 */ /* 0x040fe40000000000 */
[----:B------:R-:W-:Y:S01]  /*7310*/  VIADD R38, R38, 0x120e0 ;  /* 0x000120e026267836 */ /* 0x000fe20000000000 */
[----:B------:R-:W5:Y:S02]  /*7320*/  LDL.LU.64 R64, [R1+0x80] ;  /* 0x0000800001407983 */ /* 0x000f640000300a00 */
[----:B------:R-:W-:-:S02]  /*7330*/  SHF.R.U32.HI R36, RZ, 0x3, R3 ;  /* 0x00000003ff247819 */ /* 0x000fc40000011603 */
[----:B------:R-:W-:Y:S01]  /*7340*/  SHF.R.U32.HI R244, RZ, 0x3, R38 ;  /* 0x00000003fff47819 */ /* 0x000fe20000011626 */
[----:B------:R-:W5:Y:S01]  /*7350*/  LDL.LU.64 R66, [R1+0x88] ;  /* 0x0000880001427983 */ /* 0x000f620000300a00 */
[----:B------:R-:W-:Y:S02]  /*7360*/  LOP3.LUT R3, R3, 0x70, R36, 0x78, !PT ;  /* 0x0000007003037812 */ /* 0x000fe400078e7824 */
[----:B------:R-:W-:Y:S01]  /*7370*/  LOP3.LUT R244, R38, 0x70, R244, 0x78, !PT ;  /* 0x0000007026f47812 */ /* 0x000fe200078e78f4 */
[----:B------:R-:W-:Y:S04]  /*7380*/  LDSM.16.MT88.4 R160, [R2+0xc000] ;  /* 0x00c0000002a0783b */ /* 0x000fe80000004200 */
[----:B------:R-:W1:Y:S02]  /*7390*/  LDSM.16.MT88.4 R36, [R244] ;  /* 0x00000000f424783b */ /* 0x000e640000004200 */
[C---:B-1----:R-:W-:Y:S08]  /*73a0*/  HMMA.16816.F32 R208, R220.reuse, R40, R208 ;  /* 0x00000028dcd0723c */ /* 0x042ff000000018d0 */
[C---:B------:R-:W-:Y:S01]  /*73b0*/  HMMA.16816.F32 R200, R220.reuse, R42, R200 ;  /* 0x0000002adcc8723c */ /* 0x040fe200000018c8 */
[----:B------:R-:W1:Y:S07]  /*73c0*/  LDSM.16.MT88.4 R40, [R240] ;  /* 0x00000000f028783b */ /* 0x000e6e0000004200 */
[C---:B------:R-:W-:Y:S08]  /*73d0*/  HMMA.16816.F32 R148, R220.reuse, R38, R148 ;  /* 0x00000026dc94723c */ /* 0x040ff00000001894 */
[C---:B-1----:R-:W-:Y:S08]  /*73e0*/  HMMA.16816.F32 R196, R220.reuse, R40, R196 ;  /* 0x00000028dcc4723c */ /* 0x042ff000000018c4 */
[C---:B------:R-:W-:Y:S01]  /*73f0*/  HMMA.16816.F32 R188, R220.reuse, R42, R188 ;  /* 0x0000002adcbc723c */ /* 0x040fe200000018bc */
[----:B------:R-:W1:Y:S07]  /*7400*/  LDSM.16.MT88.4 R40, [R3] ;  /* 0x000000000328783b */ /* 0x000e6e0000004200 */
[C---:B-1----:R-:W-:Y:S08]  /*7410*/  HMMA.16816.F32 R140, R220.reuse, R40, R8 ;  /* 0x00000028dc8c723c */ /* 0x042ff00000001808 */
[C---:B------:R-:W-:Y:S01]  /*7420*/  HMMA.16816.F32 R8, R220.reuse, R36, R16 ;  /* 0x00000024dc08723c */ /* 0x040fe20000001810 */
[----:B------:R-:W1:Y:S07]  /*7430*/  LDSM.16.MT88.4 R36, [R2+0x4000] ;  /* 0x004000000224783b */ /* 0x000e6e0000004200 */
[C---:B------:R-:W-:Y:S01]  /*7440*/  HMMA.16816.F32 R172, R220.reuse, R42, R172 ;  /* 0x0000002adcac723c */ /* 0x040fe200000018ac */
[----:B------:R-:W-:Y:S07]  /*7450*/  LDSM.16.MT88.4 R40, [R2+0x8000] ;  /* 0x008000000228783b */ /* 0x000fee0000004200 */
[C---:B-1----:R-:W-:Y:S08]  /*7460*/  HMMA.16816.F32 R16, R220.reuse, R36, R236 ;  /* 0x00000024dc10723c */ /* 0x042ff000000018ec */
[C---:B------:R-:W-:Y:S01]  /*7470*/  HMMA.16816.F32 R68, R220.reuse, R38, R68 ;  /* 0x00000026dc44723c */ /* 0x040fe20000001844 */
[----:B------:R-:W1:Y:S07]  /*7480*/  LDSM.16.MT88.4 R36, [R240+0x4000] ;  /* 0x00400000f024783b */ /* 0x000e6e0000004200 */
[C---:B-1----:R-:W-:Y:S08]  /*7490*/  HMMA.16816.F32 R156, R220.reuse, R36, R156 ;  /* 0x00000024dc9c723c */ /* 0x042ff0000000189c */
[C---:B------:R-:W-:Y:S01]  /*74a0*/  HMMA.16816.F32 R24, R220.reuse, R38, R24 ;  /* 0x00000026dc18723c */ /* 0x040fe20000001818 */
[----:B------:R-:W1:Y:S07]  /*74b0*/  LDSM.16.MT88.4 R36, [R3+0x4000] ;  /* 0x004000000324783b */ /* 0x000e6e0000004200 */
[C---:B--2---:R-:W-:Y:S08]  /*74c0*/  HMMA.16816.F32 R44, R220.reuse, R40, R44 ;  /* 0x00000028dc2c723c */ /* 0x044ff0000000182c */
[C---:B-1----:R-:W-:Y:S08]  /*74d0*/  HMMA.16816.F32 R28, R220.reuse, R36, R28 ;  /* 0x00000024dc1c723c */ /* 0x042ff0000000181c */
[C---:B------:R-:W-:Y:S01]  /*74e0*/  HMMA.16816.F32 R4, R220.reuse, R38, R4 ;  /* 0x00000026dc04723c */ /* 0x040fe20000001804 */
[----:B------:R-:W1:Y:S07]  /*74f0*/  LDSM.16.MT88.4 R36, [R244+0x4000] ;  /* 0x00400000f424783b */ /* 0x000e6e0000004200 */
[C---:B-1----:R-:W-:Y:S08]  /*7500*/  HMMA.16816.F32 R12, R220.reuse, R36, R12 ;  /* 0x00000024dc0c723c */ /* 0x042ff0000000180c */
[C---:B------:R-:W-:Y:S01]  /*7510*/  HMMA.16816.F32 R20, R220.reuse, R38, R20 ;  /* 0x00000026dc14723c */ /* 0x040fe20000001814 */
[----:B------:R-:W1:Y:S07]  /*7520*/  LDSM.16.MT88.4 R36, [R240+0x8000] ;  /* 0x00800000f024783b */ /* 0x000e6e0000004200 */
[C---:B-1----:R-:W-:Y:S08]  /*7530*/  HMMA.16816.F32 R152, R220.reuse, R36, R152 ;  /* 0x00000024dc98723c */ /* 0x042ff00000001898 */
[C---:B------:R-:W-:Y:S01]  /*7540*/  HMMA.16816.F32 R32, R220.reuse, R38, R32 ;  /* 0x00000026dc20723c */ /* 0x040fe20000001820 */
[----:B------:R-:W4:Y:S07]  /*7550*/  LDSM.16.MT88.4 R36, [R3+0x8000] ;  /* 0x008000000324783b */ /* 0x000f2e0000004200 */
[C---:B----4-:R-:W-:Y:S08]  /*7560*/  HMMA.16816.F32 R52, R220.reuse, R36, R52 ;  /* 0x00000024dc34723c */ /* 0x050ff00000001834 */
[C---:B------:R-:W-:Y:S01]  /*7570*/  HMMA.16816.F32 R164, R220.reuse, R38, R164 ;  /* 0x00000026dca4723c */ /* 0x040fe200000018a4 */
[----:B------:R-:W1:Y:S07]  /*7580*/  LDSM.16.MT88.4 R36, [R244+0x8000] ;  /* 0x00800000f424783b */ /* 0x000e6e0000004200 */
[C---:B---3--:R-:W-:Y:S01]  /*7590*/  HMMA.16816.F32 R40, R220.reuse, R42, R144 ;  /* 0x0000002adc28723c */ /* 0x048fe20000001890 */
[----:B------:R-:W2:Y:S04]  /*75a0*/  LDL.LU.64 R144, [R1+0x70] ;  /* 0x0000700001907983 */ /* 0x000ea80000300a00 */
[----:B------:R-:W2:Y:S04]  /*75b0*/  LDL.LU.64 R146, [R1+0x78] ;  /* 0x0000780001927983 */ /* 0x000ea80000300a00 */
[----:B------:R-:W3:Y:S04]  /*75c0*/  LDL.LU.64 R236, [R1+0x60] ;  /* 0x0000600001ec7983 */ /* 0x000ee80000300a00 */
[----:B------:R-:W3:Y:S01]  /*75d0*/  LDL.LU.64 R238, [R1+0x68] ;  /* 0x0000680001ee7983 */ /* 0x000ee20000300a00 */
[C---:B-1----:R-:W-:Y:S03]  /*75e0*/  HMMA.16816.F32 R60, R220.reuse, R36, R60 ;  /* 0x00000024dc3c723c */ /* 0x042fe6000000183c */
[----:B------:R-:W4:Y:S05]  /*75f0*/  LDL.LU.64 R36, [R1+0x90] ;  /* 0x0000900001247983 */ /* 0x000f2a0000300a00 */
[----:B------:R-:W-:Y:S01]  /*7600*/  HMMA.16816.F32 R168, R220, R38, R168 ;  /* 0x00000026dca8723c */ /* 0x000fe200000018a8 */
[----:B------:R-:W4:Y:S01]  /*7610*/  LDL.LU.64 R38, [R1+0x98] ;  /* 0x0000980001267983 */ /* 0x000f220000300a00 */
[----:B------:R-:W-:-:S02]  /*7620*/  F2FP.F16.F32.PACK_AB R195, R195, R194 ;  /* 0x000000c2c3c3723e */ /* 0x000fc400000000ff */
[----:B------:R-:W-:Y:S01]  /*7630*/  F2FP.F16.F32.PACK_AB R183, R183, R182 ;  /* 0x000000b6b7b7723e */ /* 0x000fe200000000ff */
[----:B------:R-:W2:Y:S03]  /*7640*/  LDL.LU R243, [R1+0x8] ;  /* 0x0000080001f37983 */ /* 0x000ea60000300800 */
[C---:B----4-:R-:W-:Y:S01]  /*7650*/  HMMA.16816.F32 R36, R220.reuse, R160, R36 ;  /* 0x000000a0dc24723c */ /* 0x050fe20000001824 */
[----:B------:R-:W-:Y:S01]  /*7660*/  F2FP.F16.F32.PACK_AB R194, R193, R192 ;  /* 0x000000c0c1c2723e */ /* 0x000fe200000000ff */
[----:B------:R-:W4:Y:S06]  /*7670*/  LDL.LU R242, [R1+0x4] ;  /* 0x0000040001f27983 */ /* 0x000f2c0000300800 */
[----:B-----5:R-:W-:Y:S01]  /*7680*/  HMMA.16816.F32 R160, R220, R162, R64 ;  /* 0x000000a2dca0723c */ /* 0x020fe20000001840 */
[----:B------:R-:W1:Y:S01]  /*7690*/  LDSM.16.MT88.4 R64, [R240+0xc000] ;  /* 0x00c00000f040783b */ /* 0x000e620000004200 */
[----:B------:R-:W-:-:S02]  /*76a0*/  F2FP.F16.F32.PACK_AB R193, R207, R206 ;  /* 0x000000cecfc1723e */ /* 0x000fc400000000ff */
[----:B------:R-:W-:Y:S01]  /*76b0*/  F2FP.F16.F32.PACK_AB R192, R205, R204 ;  /* 0x000000cccdc0723e */ /* 0x000fe200000000ff */
[----:B------:R-:W4:Y:S04]  /*76c0*/  LDL.LU R241, [R1] ;  /* 0x0000000001f17983 */ /* 0x000f280000300800 */
[----:B------:R-:W-:Y:S01]  /*76d0*/  LDSM.16.MT88.4 R204, [R2+0x5000] ;  /* 0x0050000002cc783b */ /* 0x000fe20000004200 */
[C---:B-1----:R-:W-:Y:S08]  /*76e0*/  HMMA.16816.F32 R136, R220.reuse, R64, R136 ;  /* 0x00000040dc88723c */ /* 0x042ff00000001888 */
[C---:B------:R-:W-:Y:S01]  /*76f0*/  HMMA.16816.F32 R56, R220.reuse, R66, R56 ;  /* 0x00000042dc38723c */ /* 0x040fe20000001838 */
[----:B------:R-:W2:Y:S07]  /*7700*/  LDSM.16.MT88.4 R64, [R3+0xc000] ;  /* 0x00c000000340783b */ /* 0x000eae0000004200 */
[C---:B--2---:R-:W-:Y:S08]  /*7710*/  HMMA.16816.F32 R144, R220.reuse, R64, R144 ;  /* 0x00000040dc90723c */ /* 0x044ff00000001890 */
[C---:B---3--:R-:W-:Y:S01]  /*7720*/  HMMA.16816.F32 R64, R220.reuse, R66, R236 ;  /* 0x00000042dc40723c */ /* 0x048fe200000018ec */
[----:B------:R-:W1:Y:S07]  /*7730*/  LDSM.16.MT88.4 R236, [R244+0xc000] ;  /* 0x00c00000f4ec783b */ /* 0x000e6e0000004200 */
[C---:B-1----:R-:W-:Y:S01]  /*7740*/  HMMA.16816.F32 R48, R220.reuse, R236, R48 ;  /* 0x000000ecdc30723c */ /* 0x042fe20000001830 */
[----:B------:R-:W-:Y:S01]  /*7750*/  F2FP.F16.F32.PACK_AB R182, R181, R180 ;  /* 0x000000b4b5b6723e */ /* 0x000fe200000000ff */
[----:B------:R-:W2:Y:S06]  /*7760*/  LDL.LU R237, [R1+0xc] ;  /* 0x00000c0001ed7983 */ /* 0x000eac0000300800 */
[----:B------:R-:W-:Y:S01]  /*7770*/  HMMA.16816.F32 R216, R220, R238, R216 ;  /* 0x000000eedcd8723c */ /* 0x000fe200000018d8 */
[----:B------:R-:W1:Y:S07]  /*7780*/  LDSM.16.MT88.4 R220, [R2+0x800] ;  /* 0x0008000002dc783b */ /* 0x000e6e0000004200 */
        /* <DEDUP_REMOVED lines=46> */
[----:B------:R-:W-:Y:S01]  /*7a70*/  HMMA.16816.F32 R212, R212, R222, R216 ;  /* 0x000000ded4d4723c */ /* 0x000fe200000018d8 */
[----:B------:R-:W1:Y:S04]  /*7a80*/  LDSM.16.MT88.4 R220, [R2+0x1000] ;  /* 0x0010000002dc783b */ /* 0x000e680000004200 */
[----:B------:R-:W3:Y:S03]  /*7a90*/  LDSM.16.MT88.4 R216, [R240+0x1000] ;  /* 0x00100000f0d8783b */ /* 0x000ee60000004200 */
[C---:B-1----:R-:W-:Y:S08]  /*7aa0*/  HMMA.16816.F32 R208, R192.reuse, R220, R208 ;  /* 0x000000dcc0d0723c */ /* 0x042ff000000018d0 */
[C---:B------:R-:W-:Y:S01]  /*7ab0*/  HMMA.16816.F32 R200, R192.reuse, R222, R200 ;  /* 0x000000dec0c8723c */ /* 0x040fe200000018c8 */
[----:B------:R-:W1:Y:S07]  /*7ac0*/  LDSM.16.MT88.4 R220, [R3+0x1000] ;  /* 0x0010000003dc783b */ /* 0x000e6e0000004200 */
[C---:B---3--:R-:W-:Y:S08]  /*7ad0*/  HMMA.16816.F32 R196, R192.reuse, R216, R196 ;  /* 0x000000d8c0c4723c */ /* 0x048ff000000018c4 */
[C---:B------:R-:W-:Y:S01]  /*7ae0*/  HMMA.16816.F32 R188, R192.reuse, R218, R188 ;  /* 0x000000dac0bc723c */ /* 0x040fe200000018bc */
[----:B------:R-:W3:Y:S07]  /*7af0*/  LDSM.16.MT88.4 R216, [R244+0x1000] ;  /* 0x00100000f4d8783b */ /* 0x000eee0000004200 */
[C---:B-1----:R-:W-:Y:S08]  /*7b00*/  HMMA.16816.F32 R140, R192.reuse, R220, R140 ;  /* 0x000000dcc08c723c */ /* 0x042ff0000000188c */
[C---:B------:R-:W-:Y:S01]  /*7b10*/  HMMA.16816.F32 R172, R192.reuse, R222, R172 ;  /* 0x000000dec0ac723c */ /* 0x040fe200000018ac */
[----:B------:R-:W1:Y:S07]  /*7b20*/  LDSM.16.MT88.4 R220, [R240+0x5000] ;  /* 0x00500000f0dc783b */ /* 0x000e6e0000004200 */
[C---:B---3--:R-:W-:Y:S08]  /*7b30*/  HMMA.16816.F32 R8, R192.reuse, R216, R8 ;  /* 0x000000d8c008723c */ /* 0x048ff00000001808 */
[C---:B------:R-:W-:Y:S01]  /*7b40*/  HMMA.16816.F32 R148, R192.reuse, R218, R148 ;  /* 0x000000dac094723c */ /* 0x040fe20000001894 */
[----:B------:R-:W3:Y:S07]  /*7b50*/  LDSM.16.MT88.4 R216, [R3+0x5000] ;  /* 0x0050000003d8783b */ /* 0x000eee0000004200 */
[C---:B------:R-:W-:Y:S08]  /*7b60*/  HMMA.16816.F32 R16, R192.reuse, R204, R16 ;  /* 0x000000ccc010723c */ /* 0x040ff00000001810 */
[C---:B------:R-:W-:Y:S01]  /*7b70*/  HMMA.16816.F32 R68, R192.reuse, R206, R68 ;  /* 0x000000cec044723c */ /* 0x040fe20000001844 */
[----:B------:R-:W5:Y:S07]  /*7b80*/  LDSM.16.MT88.4 R204, [R244+0x5000] ;  /* 0x00500000f4cc783b */ /* 0x000f6e0000004200 */
[C---:B-1----:R-:W-:Y:S08]  /*7b90*/  HMMA.16816.F32 R156, R192.reuse, R220, R156 ;  /* 0x000000dcc09c723c */ /* 0x042ff0000000189c */
[C---:B------:R-:W-:Y:S01]  /*7ba0*/  HMMA.16816.F32 R24, R192.reuse, R222, R24 ;  /* 0x000000dec018723c */ /* 0x040fe20000001818 */
[----:B------:R-:W1:Y:S07]  /*7bb0*/  LDSM.16.MT88.4 R220, [R2+0x9000] ;  /* 0x0090000002dc783b */ /* 0x000e6e0000004200 */
[C---:B---3--:R-:W-:Y:S08]  /*7bc0*/  HMMA.16816.F32 R28, R192.reuse, R216, R28 ;  /* 0x000000d8c01c723c */ /* 0x048ff0000000181c */
[C---:B------:R-:W-:Y:S01]  /*7bd0*/  HMMA.16816.F32 R4, R192.reuse, R218, R4 ;  /* 0x000000dac004723c */ /* 0x040fe20000001804 */
[----:B------:R-:W3:Y:S07]  /*7be0*/  LDSM.16.MT88.4 R216, [R240+0x9000] ;  /* 0x00900000f0d8783b */ /* 0x000eee0000004200 */
[C---:B-----5:R-:W-:Y:S08]  /*7bf0*/  HMMA.16816.F32 R12, R192.reuse, R204, R12 ;  /* 0x000000ccc00c723c */ /* 0x060ff0000000180c */
        /* <DEDUP_REMOVED lines=19> */
[----:B------:R-:W-:Y:S01]  /*7d30*/  F2FP.F16.F32.PACK_AB R181, R187, R186 ;  /* 0x000000babbb5723e */ /* 0x000fe200000000ff */
[----:B------:R-:W5:Y:S06]  /*7d40*/  LDSM.16.MT88.4 R204, [R2+0x1800] ;  /* 0x0018000002cc783b */ /* 0x000f6c0000004200 */
[C---:B-1----:R-:W-:Y:S08]  /*7d50*/  HMMA.16816.F32 R144, R192.reuse, R220, R144 ;  /* 0x000000dcc090723c */ /* 0x042ff00000001890 */
[----:B------:R-:W-:Y:S01]  /*7d60*/  HMMA.16816.F32 R64, R192, R222, R64 ;  /* 0x000000dec040723c */ /* 0x000fe20000001840 */
[----:B------:R-:W-:Y:S01]  /*7d70*/  F2FP.F16.F32.PACK_AB R180, R185, R184 ;  /* 0x000000b8b9b4723e */ /* 0x000fe200000000ff */
[----:B------:R-:W-:Y:S01]  /*7d80*/  LDSM.16.MT88.4 R220, [R240+0x1800] ;  /* 0x00180000f0dc783b */ /* 0x000fe20000004200 */
[----:B------:R-:W-:-:S05]  /*7d90*/  F2FP.F16.F32.PACK_AB R179, R179, R178 ;  /* 0x000000b2b3b3723e */ /* 0x000fca00000000ff */
[C---:B---3--:R-:W-:Y:S08]  /*7da0*/  HMMA.16816.F32 R48, R192.reuse, R216, R48 ;  /* 0x000000d8c030723c */ /* 0x048ff00000001830 */
[----:B------:R-:W-:Y:S01]  /*7db0*/  HMMA.16816.F32 R212, R192, R218, R212 ;  /* 0x000000dac0d4723c */ /* 0x000fe200000018d4 */
[----:B------:R-:W1:Y:S04]  /*7dc0*/  LDSM.16.MT88.4 R192, [R2+0x5800] ;  /* 0x0058000002c0783b */ /* 0x000e680000004200 */
[----:B------:R-:W-:Y:S03]  /*7dd0*/  LDSM.16.MT88.4 R184, [R240+0x5800] ;  /* 0x00580000f0b8783b */ /* 0x000fe60000004200 */
[C---:B-----5:R-:W-:Y:S08]  /*7de0*/  HMMA.16816.F32 R208, R180.reuse, R204, R208 ;  /* 0x000000ccb4d0723c */ /* 0x060ff000000018d0 */
[----:B------:R-:W-:Y:S01]  /*7df0*/  HMMA.16816.F32 R200, R180, R206, R200 ;  /* 0x000000ceb4c8723c */ /* 0x000fe200000018c8 */
[----:B------:R-:W-:Y:S01]  /*7e00*/  LDSM.16.MT88.4 R204, [R244+0x1800] ;  /* 0x00180000f4cc783b */ /* 0x000fe20000004200 */
[----:B------:R-:W-:-:S03]  /*7e10*/  F2FP.F16.F32.PACK_AB R178, R177, R176 ;  /* 0x000000b0b1b2723e */ /* 0x000fc600000000ff */
[----:B------:R-:W-:Y:S03]  /*7e20*/  LDSM.16.MT88.4 R216, [R3+0x1800] ;  /* 0x0018000003d8783b */ /* 0x000fe60000004200 */
[C---:B-1----:R-:W-:Y:S08]  /*7e30*/  HMMA.16816.F32 R16, R180.reuse, R192, R16 ;  /* 0x000000c0b410723c */ /* 0x042ff00000001810 */
[C---:B------:R-:W-:Y:S01]  /*7e40*/  HMMA.16816.F32 R68, R180.reuse, R194, R68 ;  /* 0x000000c2b444723c */ /* 0x040fe20000001844 */
[----:B------:R-:W1:Y:S07]  /*7e50*/  LDSM.16.MT88.4 R192, [R240+0x9800] ;  /* 0x00980000f0c0783b */ /* 0x000e6e0000004200 */
[C---:B-1----:R-:W-:Y:S08]  /*7e60*/  HMMA.16816.F32 R152, R180.reuse, R192, R152 ;  /* 0x000000c0b498723c */ /* 0x042ff00000001898 */
[----:B------:R-:W-:Y:S01]  /*7e70*/  HMMA.16816.F32 R32, R180, R194, R32 ;  /* 0x000000c2b420723c */ /* 0x000fe20000001820 */
[----:B------:R-:W1:Y:S01]  /*7e80*/  LDSM.16.MT88.4 R192, [R3+0xd800] ;  /* 0x00d8000003c0783b */ /* 0x000e620000004200 */
[----:B------:R-:W-:-:S02]  /*7e90*/  F2FP.F16.F32.PACK_AB R177, R227, R226 ;  /* 0x000000e2e3b1723e */ /* 0x000fc400000000ff */
[----:B------:R-:W-:Y:S02]  /*7ea0*/  F2FP.F16.F32.PACK_AB R176, R225, R224 ;  /* 0x000000e0e1b0723e */ /* 0x000fe400000000ff */
[----:B------:R-:W-:Y:S02]  /*7eb0*/  LDSM.16.MT88.4 R224, [R2+0xe800] ;  /* 0x00e8000002e0783b */ /* 0x000fe40000004200 */
[C---:B-1----:R-:W-:Y:S08]  /*7ec0*/  HMMA.16816.F32 R144, R180.reuse, R192, R144 ;  /* 0x000000c0b490723c */ /* 0x042ff00000001890 */
[C---:B------:R-:W-:Y:S01]  /*7ed0*/  HMMA.16816.F32 R64, R180.reuse, R194, R64 ;  /* 0x000000c2b440723c */ /* 0x040fe20000001840 */
[----:B------:R-:W1:Y:S07]  /*7ee0*/  LDSM.16.MT88.4 R192, [R2+0x2000] ;  /* 0x0020000002c0783b */ /* 0x000e6e0000004200 */
[C---:B------:R-:W-:Y:S08]  /*7ef0*/  HMMA.16816.F32 R196, R180.reuse, R220, R196 ;  /* 0x000000dcb4c4723c */ /* 0x040ff000000018c4 */
[----:B------:R-:W-:Y:S01]  /*7f00*/  HMMA.16816.F32 R188, R180, R222, R188 ;  /* 0x000000deb4bc723c */ /* 0x000fe200000018bc */
[----:B------:R-:W-:Y:S07]  /*7f10*/  LDSM.16.MT88.4 R220, [R3+0x5800] ;  /* 0x0058000003dc783b */ /* 0x000fee0000004200 */
[C---:B-1----:R-:W-:Y:S08]  /*7f20*/  HMMA.16816.F32 R208, R176.reuse, R192, R208 ;  /* 0x000000c0b0d0723c */ /* 0x042ff000000018d0 */
[----:B------:R-:W-:Y:S01]  /*7f30*/  HMMA.16816.F32 R200, R176, R194, R200 ;  /* 0x000000c2b0c8723c */ /* 0x000fe200000018c8 */
[----:B------:R-:W1:Y:S07]  /*7f40*/  LDSM.16.MT88.4 R192, [R244+0x2000] ;  /* 0x00200000f4c0783b */ /* 0x000e6e0000004200 */
[C---:B------:R-:W-:Y:S08]  /*7f50*/  HMMA.16816.F32 R8, R180.reuse, R204, R8 ;  /* 0x000000ccb408723c */ /* 0x040ff00000001808 */
[----:B------:R-:W-:Y:S01]  /*7f60*/  HMMA.16816.F32 R148, R180, R206, R148 ;  /* 0x000000ceb494723c */ /* 0x000fe20000001894 */
[----:B------:R-:W-:Y:S11]  /*7f70*/  LDSM.16.MT88.4 R204, [R2+0x9800] ;  /* 0x0098000002cc783b */ /* 0x000ff60000004200 */
[C---:B-1----:R-:W-:Y:S08]  /*7f80*/  HMMA.16816.F32 R8, R176.reuse, R192, R8 ;  /* 0x000000c0b008723c */ /* 0x042ff00000001808 */
[----:B------:R-:W-:Y:S01]  /*7f90*/  HMMA.16816.F32 R148, R176, R194, R148 ;  /* 0x000000c2b094723c */ /* 0x000fe20000001894 */
[----:B------:R-:W1:Y:S07]  /*7fa0*/  LDSM.16.MT88.4 R192, [R3+0x6000] ;  /* 0x0060000003c0783b */ /* 0x000e6e0000004200 */
[C---:B------:R-:W-:Y:S08]  /*7fb0*/  HMMA.16816.F32 R140, R180.reuse, R216, R140 ;  /* 0x000000d8b48c723c */ /* 0x040ff0000000188c */
[C---:B------:R-:W-:Y:S01]  /*7fc0*/  HMMA.16816.F32 R172, R180.reuse, R218, R172 ;  /* 0x000000dab4ac723c */ /* 0x040fe200000018ac */
[----:B------:R-:W3:Y:S07]  /*7fd0*/  LDSM.16.MT88.4 R216, [R244+0x5800] ;  /* 0x00580000f4d8783b */ /* 0x000eee0000004200 */
[C---:B------:R-:W-:Y:S08]  /*7fe0*/  HMMA.16816.F32 R156, R180.reuse, R184, R156 ;  /* 0x000000b8b49c723c */ /* 0x040ff0000000189c */
[C---:B------:R-:W-:Y:S01]  /*7ff0*/  HMMA.16816.F32 R24, R180.reuse, R186, R24 ;  /* 0x000000bab418723c */ /* 0x040fe20000001818 */
[----:B------:R-:W5:Y:S07]  /*8000*/  LDSM.16.MT88.4 R184, [R3+0x9800] ;  /* 0x0098000003b8783b */ /* 0x000f6e0000004200 */
[C---:B------:R-:W-:Y:S08]  /*8010*/  HMMA.16816.F32 R28, R180.reuse, R220, R28 ;  /* 0x000000dcb41c723c */ /* 0x040ff0000000181c */
[----:B------:R-:W-:Y:S01]  /*8020*/  HMMA.16816.F32 R4, R180, R222, R4 ;  /* 0x000000deb404723c */ /* 0x000fe20000001804 */
[----:B------:R-:W-:Y:S11]  /*8030*/  LDSM.16.MT88.4 R220, [R244+0x9800] ;  /* 0x00980000f4dc783b */ /* 0x000ff60000004200 */
[C---:B-1----:R-:W-:Y:S08]  /*8040*/  HMMA.16816.F32 R28, R176.reuse, R192, R28 ;  /* 0x000000c0b01c723c */ /* 0x042ff0000000181c */
[----:B------:R-:W-:Y:S01]  /*8050*/  HMMA.16816.F32 R4, R176, R194, R4 ;  /* 0x000000c2b004723c */ /* 0x000fe20000001804 */
[----:B------:R-:W1:Y:S07]  /*8060*/  LDSM.16.MT88.4 R192, [R240+0xa000] ;  /* 0x00a00000f0c0783b */ /* 0x000e6e0000004200 */
[C---:B---3--:R-:W-:Y:S08]  /*8070*/  HMMA.16816.F32 R12, R180.reuse, R216, R12 ;  /* 0x000000d8b40c723c */ /* 0x048ff0000000180c */
[C---:B------:R-:W-:Y:S01]  /*8080*/  HMMA.16816.F32 R20, R180.reuse, R218, R20 ;  /* 0x000000dab414723c */ /* 0x040fe20000001814 */
[----:B------:R-:W3:Y:S07]  /*8090*/  LDSM.16.MT88.4 R216, [R2+0xd800] ;  /* 0x00d8000002d8783b */ /* 0x000eee0000004200 */
[C---:B------:R-:W-:Y:S08]  /*80a0*/  HMMA.16816.F32 R44, R180.reuse, R204, R44 ;  /* 0x000000ccb42c723c */ /* 0x040ff0000000182c */
[C---:B------:R-:W-:Y:S01]  /*80b0*/  HMMA.16816.F32 R40, R180.reuse, R206, R40 ;  /* 0x000000ceb428723c */ /* 0x040fe20000001828 */
[----:B------:R-:W2:Y:S07]  /*80c0*/  LDSM.16.MT88.4 R204, [R240+0xd800] ;  /* 0x00d80000f0cc783b */ /* 0x000eae0000004200 */
[C---:B-----5:R-:W-:Y:S08]  /*80d0*/  HMMA.16816.F32 R52, R180.reuse, R184, R52 ;  /* 0x000000b8b434723c */ /* 0x060ff00000001834 */
[----:B------:R-:W-:Y:S01]  /*80e0*/  HMMA.16816.F32 R164, R180, R186, R164 ;  /* 0x000000bab4a4723c */ /* 0x000fe200000018a4 */
[----:B------:R-:W5:Y:S07]  /*80f0*/  LDSM.16.MT88.4 R184, [R244+0xd800] ;  /* 0x00d80000f4b8783b */ /* 0x000f6e0000004200 */
[C---:B-1----:R-:W-:Y:S08]  /*8100*/  HMMA.16816.F32 R152, R176.reuse, R192, R152 ;  /* 0x000000c0b098723c */ /* 0x042ff00000001898 */
[----:B------:R-:W-:Y:S01]  /*8110*/  HMMA.16816.F32 R32, R176, R194, R32 ;  /* 0x000000c2b020723c */ /* 0x000fe20000001820 */
[----:B------:R-:W1:Y:S07]  /*8120*/  LDSM.16.MT88.4 R192, [R3+0xe000] ;  /* 0x00e0000003c0783b */ /* 0x000e6e0000004200 */
[C---:B------:R-:W-:Y:S08]  /*8130*/  HMMA.16816.F32 R60, R180.reuse, R220, R60 ;  /* 0x000000dcb43c723c */ /* 0x040ff0000000183c */
[C---:B------:R-:W-:Y:S01]  /*8140*/  HMMA.16816.F32 R168, R180.reuse, R222, R168 ;  /* 0x000000deb4a8723c */ /* 0x040fe200000018a8 */
[----:B------:R-:W-:Y:S07]  /*8150*/  LDSM.16.MT88.4 R220, [R240+0x2800] ;  /* 0x00280000f0dc783b */ /* 0x000fee0000004200 */
[C---:B---3--:R-:W-:Y:S08]  /*8160*/  HMMA.16816.F32 R36, R180.reuse, R216, R36 ;  /* 0x000000d8b424723c */ /* 0x048ff00000001824 */
[C---:B------:R-:W-:Y:S08]  /*8170*/  HMMA.16816.F32 R160, R180.reuse, R218, R160 ;  /* 0x000000dab4a0723c */ /* 0x040ff000000018a0 */
[C---:B--2---:R-:W-:Y:S08]  /*8180*/  HMMA.16816.F32 R136, R180.reuse, R204, R136 ;  /* 0x000000ccb488723c */ /* 0x044ff00000001888 */
[C---:B------:R-:W-:Y:S08]  /*8190*/  HMMA.16816.F32 R56, R180.reuse, R206, R56 ;  /* 0x000000ceb438723c */ /* 0x040ff00000001838 */
[C---:B-----5:R-:W-:Y:S08]  /*81a0*/  HMMA.16816.F32 R48, R180.reuse, R184, R48 ;  /* 0x000000b8b430723c */ /* 0x060ff00000001830 */
[----:B------:R-:W-:Y:S01]  /*81b0*/  HMMA.16816.F32 R212, R180, R186, R212 ;  /* 0x000000bab4d4723c */ /* 0x000fe200000018d4 */
[----:B------:R-:W2:Y:S07]  /*81c0*/  LDSM.16.MT88.4 R180, [R3+0x2000] ;  /* 0x0020000003b4783b */ /* 0x000eae0000004200 */
[C---:B-1----:R-:W-:Y:S01]  /*81d0*/  HMMA.16816.F32 R144, R176.reuse, R192, R144 ;  /* 0x000000c0b090723c */ /* 0x042fe20000001890 */
[----:B------:R-:W-:Y:S07]  /*81e0*/  LDSM.16.MT88.4 R184, [R240+0x2000] ;  /* 0x00200000f0b8783b */ /* 0x000fee0000004200 */
[----:B------:R-:W-:Y:S01]  /*81f0*/  HMMA.16816.F32 R64, R176, R194, R64 ;  /* 0x000000c2b040723c */ /* 0x000fe20000001840 */
[----:B------:R-:W1:Y:S01]  /*8200*/  LDSM.16.MT88.4 R192, [R3+0x2800] ;  /* 0x0028000003c0783b */ /* 0x000e620000004200 */
[----:B------:R-:W-:-:S02]  /*8210*/  F2FP.F16.F32.PACK_AB R219, R231, R230 ;  /* 0x000000e6e7db723e */ /* 0x000fc400000000ff */
[----:B------:R-:W-:Y:S01]  /*8220*/  F2FP.F16.F32.PACK_AB R218, R229, R228 ;  /* 0x000000e4e5da723e */ /* 0x000fe200000000ff */
[----:B------:R-:W-:Y:S01]  /*8230*/  LDSM.16.MT88.4 R204, [R3+0xa000] ;  /* 0x00a0000003cc783b */ /* 0x000fe20000004200 */
[----:B------:R-:W-:Y:S02]  /*8240*/  F2FP.F16.F32.PACK_AB R217, R235, R234 ;  /* 0x000000eaebd9723e */ /* 0x000fe400000000ff */
[----:B------:R-:W-:Y:S01]  /*8250*/  F2FP.F16.F32.PACK_AB R216, R233, R232 ;  /* 0x000000e8e9d8723e */ /* 0x000fe200000000ff */
[C---:B--2---:R-:W-:Y:S08]  /*8260*/  HMMA.16816.F32 R140, R176.reuse, R180, R140 ;  /* 0x000000b4b08c723c */ /* 0x044ff0000000188c */
[----:B------:R-:W-:Y:S01]  /*8270*/  HMMA.16816.F32 R172, R176, R182, R172 ;  /* 0x000000b6b0ac723c */ /* 0x000fe200000018ac */
[----:B------:R-:W-:Y:S11]  /*8280*/  LDSM.16.MT88.4 R180, [R240+0x6000] ;  /* 0x00600000f0b4783b */ /* 0x000ff60000004200 */
[C---:B-1----:R-:W-:Y:S08]  /*8290*/  HMMA.16816.F32 R228, R216.reuse, R192, R140 ;  /* 0x000000c0d8e4723c */ /* 0x042ff0000000188c */
[----:B------:R-:W-:Y:S01]  /*82a0*/  HMMA.16816.F32 R140, R216, R194, R172 ;  /* 0x000000c2d88c723c */ /* 0x000fe200000018ac */
[----:B------:R-:W1:Y:S04]  /*82b0*/  LDSM.16.MT88.4 R172, [R240+0xa800] ;  /* 0x00a80000f0ac783b */ /* 0x000e680000004200 */
[----:B------:R-:W-:Y:S03]  /*82c0*/  LDSM.16.MT88.4 R192, [R2+0xa800] ;  /* 0x00a8000002c0783b */ /* 0x000fe60000004200 */
[C---:B------:R-:W-:Y:S08]  /*82d0*/  HMMA.16816.F32 R196, R176.reuse, R184, R196 ;  /* 0x000000b8b0c4723c */ /* 0x040ff000000018c4 */
[----:B------:R-:W-:Y:S01]  /*82e0*/  HMMA.16816.F32 R188, R176, R186, R188 ;  /* 0x000000bab0bc723c */ /* 0x000fe200000018bc */
[----:B------:R-:W2:Y:S07]  /*82f0*/  LDSM.16.MT88.4 R184, [R2+0x6000] ;  /* 0x0060000002b8783b */ /* 0x000eae0000004200 */
[C---:B-1----:R-:W-:Y:S08]  /*8300*/  HMMA.16816.F32 R152, R216.reuse, R172, R152 ;  /* 0x000000acd898723c */ /* 0x042ff00000001898 */
[----:B------:R-:W-:Y:S01]  /*8310*/  HMMA.16816.F32 R32, R216, R174, R32 ;  /* 0x000000aed820723c */ /* 0x000fe20000001820 */
[----:B------:R-:W1:Y:S07]  /*8320*/  LDSM.16.MT88.4 R172, [R3+0xe800] ;  /* 0x00e8000003ac783b */ /* 0x000e6e0000004200 */
[C---:B------:R-:W-:Y:S08]  /*8330*/  HMMA.16816.F32 R156, R176.reuse, R180, R156 ;  /* 0x000000b4b09c723c */ /* 0x040ff0000000189c */
[C---:B------:R-:W-:Y:S01]  /*8340*/  HMMA.16816.F32 R24, R176.reuse, R182, R24 ;  /* 0x000000b6b018723c */ /* 0x040fe20000001818 */
[----:B------:R-:W3:Y:S07]  /*8350*/  LDSM.16.MT88.4 R180, [R2+0xa000] ;  /* 0x00a0000002b4783b */ /* 0x000eee0000004200 */
[C---:B--2---:R-:W-:Y:S08]  /*8360*/  HMMA.16816.F32 R16, R176.reuse, R184, R16 ;  /* 0x000000b8b010723c */ /* 0x044ff00000001810 */
[----:B------:R-:W-:Y:S01]  /*8370*/  HMMA.16816.F32 R68, R176, R186, R68 ;  /* 0x000000bab044723c */ /* 0x000fe20000001844 */
[----:B------:R-:W2:Y:S07]  /*8380*/  LDSM.16.MT88.4 R184, [R244+0x6000] ;  /* 0x00600000f4b8783b */ /* 0x000eae0000004200 */
[----:B-1----:R-:W-:Y:S01]  /*8390*/  HMMA.16816.F32 R64, R216, R174, R64 ;  /* 0x000000aed840723c */ /* 0x002fe20000001840 */
[----:B------:R-:W-:-:S02]  /*83a0*/  F2FP.F16.F32.PACK_AB R174, R249, R248 ;  /* 0x000000f8f9ae723e */ /* 0x000fc400000000ff */
[----:B------:R-:W5:Y:S05]  /*83b0*/  LDL.LU R248, [R1+0x1c] ;  /* 0x00001c0001f87983 */ /* 0x000f6a0000300800 */
[----:B------:R-:W-:Y:S01]  /*83c0*/  HMMA.16816.F32 R144, R216, R172, R144 ;  /* 0x000000acd890723c */ /* 0x000fe20000001890 */
[----:B------:R-:W-:Y:S02]  /*83d0*/  F2FP.F16.F32.PACK_AB R173, R237, R243 ;  /* 0x000000f3edad723e */ /* 0x000fe400000000ff */
[----:B----4-:R-:W-:Y:S01]  /*83e0*/  F2FP.F16.F32.PACK_AB R172, R242, R241 ;  /* 0x000000f1f2ac723e */ /* 0x010fe200000000ff */
[----:B------:R-:W5:Y:S04]  /*83f0*/  LDL.LU R243, [R1+0x18] ;  /* 0x0000180001f37983 */ /* 0x000f680000300800 */
[----:B------:R-:W4:Y:S04]  /*8400*/  LDL.LU R242, [R1+0x14] ;  /* 0x0000140001f27983 */ /* 0x000f280000300800 */
[----:B------:R-:W4:Y:S04]  /*8410*/  LDL.LU R241, [R1+0x10] ;  /* 0x0000100001f17983 */ /* 0x000f280000300800 */
[----:B------:R-:W4:Y:S04]  /*8420*/  LDL.LU R239, [R1+0x2c] ;  /* 0x00002c0001ef7983 */ /* 0x000f280000300800 */
[----:B------:R-:W4:Y:S04]  /*8430*/  LDL.LU R238, [R1+0x28] ;  /* 0x0000280001ee7983 */ /* 0x000f280000300800 */
[----:B------:R-:W4:Y:S04]  /*8440*/  LDL.LU R237, [R1+0x24] ;  /* 0x0000240001ed7983 */ /* 0x000f280000300800 */
[----:B------:R-:W4:Y:S01]  /*8450*/  LDL.LU R236, [R1+0x20] ;  /* 0x0000200001ec7983 */ /* 0x000f220000300800 */
[C---:B---3--:R-:W-:Y:S08]  /*8460*/  HMMA.16816.F32 R44, R176.reuse, R180, R44 ;  /* 0x000000b4b02c723c */ /* 0x048ff0000000182c */
[C---:B------:R-:W-:Y:S01]  /*8470*/  HMMA.16816.F32 R40, R176.reuse, R182, R40 ;  /* 0x000000b6b028723c */ /* 0x040fe20000001828 */
[----:B------:R-:W1:Y:S07]  /*8480*/  LDSM.16.MT88.4 R180, [R2+0xe000] ;  /* 0x00e0000002b4783b */ /* 0x000e6e0000004200 */
[C---:B--2---:R-:W-:Y:S08]  /*8490*/  HMMA.16816.F32 R12, R176.reuse, R184, R12 ;  /* 0x000000b8b00c723c */ /* 0x044ff0000000180c */
[C---:B------:R-:W-:Y:S01]  /*84a0*/  HMMA.16816.F32 R20, R176.reuse, R186, R20 ;  /* 0x000000bab014723c */ /* 0x040fe20000001814 */
[----:B------:R-:W2:Y:S07]  /*84b0*/  LDSM.16.MT88.4 R184, [R244+0xa000] ;  /* 0x00a00000f4b8783b */ /* 0x000eae0000004200 */
[C---:B------:R-:W-:Y:S08]  /*84c0*/  HMMA.16816.F32 R52, R176.reuse, R204, R52 ;  /* 0x000000ccb034723c */ /* 0x040ff00000001834 */
[C---:B------:R-:W-:Y:S01]  /*84d0*/  HMMA.16816.F32 R164, R176.reuse, R206, R164 ;  /* 0x000000ceb0a4723c */ /* 0x040fe200000018a4 */
[----:B------:R-:W3:Y:S07]  /*84e0*/  LDSM.16.MT88.4 R204, [R240+0xe000] ;  /* 0x00e00000f0cc783b */ /* 0x000eee0000004200 */
[C---:B-1----:R-:W-:Y:S08]  /*84f0*/  HMMA.16816.F32 R36, R176.reuse, R180, R36 ;  /* 0x000000b4b024723c */ /* 0x042ff00000001824 */
[C---:B------:R-:W-:Y:S01]  /*8500*/  HMMA.16816.F32 R160, R176.reuse, R182, R160 ;  /* 0x000000b6b0a0723c */ /* 0x040fe200000018a0 */
[----:B------:R-:W1:Y:S07]  /*8510*/  LDSM.16.MT88.4 R180, [R2+0x2800] ;  /* 0x0028000002b4783b */ /* 0x000e6e0000004200 */
[C---:B--2---:R-:W-:Y:S08]  /*8520*/  HMMA.16816.F32 R60, R176.reuse, R184, R60 ;  /* 0x000000b8b03c723c */ /* 0x044ff0000000183c */
[C---:B------:R-:W-:Y:S01]  /*8530*/  HMMA.16816.F32 R168, R176.reuse, R186, R168 ;  /* 0x000000bab0a8723c */ /* 0x040fe200000018a8 */
[----:B------:R-:W2:Y:S07]  /*8540*/  LDSM.16.MT88.4 R184, [R244+0xe000] ;  /* 0x00e00000f4b8783b */ /* 0x000eae0000004200 */
[C---:B---3--:R-:W-:Y:S08]  /*8550*/  HMMA.16816.F32 R136, R176.reuse, R204, R136 ;  /* 0x000000ccb088723c */ /* 0x048ff00000001888 */
[----:B------:R-:W-:Y:S01]  /*8560*/  HMMA.16816.F32 R56, R176, R206, R56 ;  /* 0x000000ceb038723c */ /* 0x000fe20000001838 */
[----:B------:R-:W-:Y:S07]  /*8570*/  LDSM.16.MT88.4 R204, [R244+0x2800] ;  /* 0x00280000f4cc783b */ /* 0x000fee0000004200 */
[C---:B-1----:R-:W-:Y:S08]  /*8580*/  HMMA.16816.F32 R208, R216.reuse, R180, R208 ;  /* 0x000000b4d8d0723c */ /* 0x042ff000000018d0 */
[----:B------:R-:W-:Y:S01]  /*8590*/  HMMA.16816.F32 R200, R216, R182, R200 ;  /* 0x000000b6d8c8723c */ /* 0x000fe200000018c8 */
[----:B------:R-:W1:Y:S07]  /*85a0*/  LDSM.16.MT88.4 R180, [R240+0x6800] ;  /* 0x00680000f0b4783b */ /* 0x000e6e0000004200 */
[C---:B--2---:R-:W-:Y:S08]  /*85b0*/  HMMA.16816.F32 R48, R176.reuse, R184, R48 ;  /* 0x000000b8b030723c */ /* 0x044ff00000001830 */
[----:B------:R-:W-:Y:S01]  /*85c0*/  HMMA.16816.F32 R212, R176, R186, R212 ;  /* 0x000000bab0d4723c */ /* 0x000fe200000018d4 */
[----:B------:R-:W2:Y:S04]  /*85d0*/  LDSM.16.MT88.4 R176, [R3+0x6800] ;  /* 0x0068000003b0783b */ /* 0x000ea80000004200 */
[----:B------:R-:W3:Y:S03]  /*85e0*/  LDSM.16.MT88.4 R184, [R2+0x6800] ;  /* 0x0068000002b8783b */ /* 0x000ee60000004200 */
[C---:B-1----:R-:W-:Y:S08]  /*85f0*/  HMMA.16816.F32 R156, R216.reuse, R180, R156 ;  /* 0x000000b4d89c723c */ /* 0x042ff0000000189c */
[C---:B------:R-:W-:Y:S01]  /*8600*/  HMMA.16816.F32 R24, R216.reuse, R182, R24 ;  /* 0x000000b6d818723c */ /* 0x040fe20000001818 */
[----:B------:R-:W1:Y:S07]  /*8610*/  LDSM.16.MT88.4 R180, [R244+0xa800] ;  /* 0x00a80000f4b4783b */ /* 0x000e6e0000004200 */
[C---:B--2---:R-:W-:Y:S08]  /*8620*/  HMMA.16816.F32 R28, R216.reuse, R176, R28 ;  /* 0x000000b0d81c723c */ /* 0x044ff0000000181c */
[C---:B------:R-:W-:Y:S01]  /*8630*/  HMMA.16816.F32 R4, R216.reuse, R178, R4 ;  /* 0x000000b2d804723c */ /* 0x040fe20000001804 */
[----:B------:R-:W2:Y:S07]  /*8640*/  LDSM.16.MT88.4 R176, [R240+0xe800] ;  /* 0x00e80000f0b0783b */ /* 0x000eae0000004200 */
[C---:B---3--:R-:W-:Y:S08]  /*8650*/  HMMA.16816.F32 R16, R216.reuse, R184, R16 ;  /* 0x000000b8d810723c */ /* 0x048ff00000001810 */
[C---:B------:R-:W-:Y:S01]  /*8660*/  HMMA.16816.F32 R68, R216.reuse, R186, R68 ;  /* 0x000000bad844723c */ /* 0x040fe20000001844 */
[----:B------:R-:W3:Y:S07]  /*8670*/  LDSM.16.MT88.4 R184, [R3+0xa800] ;  /* 0x00a8000003b8783b */ /* 0x000eee0000004200 */
[C---:B-1----:R-:W-:Y:S08]  /*8680*/  HMMA.16816.F32 R60, R216.reuse, R180, R60 ;  /* 0x000000b4d83c723c */ /* 0x042ff0000000183c */
[C---:B------:R-:W-:Y:S01]  /*8690*/  HMMA.16816.F32 R168, R216.reuse, R182, R168 ;  /* 0x000000b6d8a8723c */ /* 0x040fe200000018a8 */
[----:B------:R-:W-:Y:S07]  /*86a0*/  LDSM.16.MT88.4 R180, [R244+0x3000] ;  /* 0x00300000f4b4783b */ /* 0x000fee0000004200 */
[C---:B--2---:R-:W-:Y:S08]  /*86b0*/  HMMA.16816.F32 R136, R216.reuse, R176, R136 ;  /* 0x000000b0d888723c */ /* 0x044ff00000001888 */
[C---:B------:R-:W-:Y:S01]  /*86c0*/  HMMA.16816.F32 R56, R216.reuse, R178, R56 ;  /* 0x000000b2d838723c */ /* 0x040fe20000001838 */
[----:B------:R-:W1:Y:S07]  /*86d0*/  LDSM.16.MT88.4 R176, [R2+0x7000] ;  /* 0x0070000002b0783b */ /* 0x000e6e0000004200 */
[C---:B------:R-:W-:Y:S08]  /*86e0*/  HMMA.16816.F32 R196, R216.reuse, R220, R196 ;  /* 0x000000dcd8c4723c */ /* 0x040ff000000018c4 */
[C---:B------:R-:W-:Y:S01]  /*86f0*/  HMMA.16816.F32 R188, R216.reuse, R222, R188 ;  /* 0x000000ded8bc723c */ /* 0x040fe200000018bc */
[----:B------:R-:W2:Y:S07]  /*8700*/  LDSM.16.MT88.4 R220, [R244+0xe800] ;  /* 0x00e80000f4dc783b */ /* 0x000eae0000004200 */
[C---:B------:R-:W-:Y:S08]  /*8710*/  HMMA.16816.F32 R44, R216.reuse, R192, R44 ;  /* 0x000000c0d82c723c */ /* 0x040ff0000000182c */
[C---:B------:R-:W-:Y:S01]  /*8720*/  HMMA.16816.F32 R40, R216.reuse, R194, R40 ;  /* 0x000000c2d828723c */ /* 0x040fe20000001828 */
[----:B------:R-:W2:Y:S07]  /*8730*/  LDSM.16.MT88.4 R192, [R240+0x3000] ;  /* 0x00300000f0c0783b */ /* 0x000eae0000004200 */
[C---:B---3--:R-:W-:Y:S08]  /*8740*/  HMMA.16816.F32 R52, R216.reuse, R184, R52 ;  /* 0x000000b8d834723c */ /* 0x048ff00000001834 */
[C---:B------:R-:W-:Y:S01]  /*8750*/  HMMA.16816.F32 R164, R216.reuse, R186, R164 ;  /* 0x000000bad8a4723c */ /* 0x040fe200000018a4 */
[----:B------:R-:W3:Y:S07]  /*8760*/  LDSM.16.MT88.4 R184, [R3+0x3000] ;  /* 0x0030000003b8783b */ /* 0x000eee0000004200 */
[----:B------:R-:W-:Y:S01]  /*8770*/  HMMA.16816.F32 R8, R216, R204, R8 ;  /* 0x000000ccd808723c */ /* 0x000fe20000001808 */
[----:B------:R-:W-:-:S07]  /*8780*/  F2FP.F16.F32.PACK_AB R175, R251, R250 ;  /* 0x000000fafbaf723e */ /* 0x000fce00000000ff */
[----:B------:R-:W-:Y:S01]  /*8790*/  HMMA.16816.F32 R148, R216, R206, R148 ;  /* 0x000000ced894723c */ /* 0x000fe20000001894 */
[----:B------:R-:W2:Y:S07]  /*87a0*/  LDSM.16.MT88.4 R204, [R244+0x6800] ;  /* 0x00680000f4cc783b */ /* 0x000eae0000004200 */
[C---:B-1----:R-:W-:Y:S08]  /*87b0*/  HMMA.16816.F32 R16, R172.reuse, R176, R16 ;  /* 0x000000b0ac10723c */ /* 0x042ff00000001810 */
[C---:B------:R-:W-:Y:S01]  /*87c0*/  HMMA.16816.F32 R232, R172.reuse, R180, R8 ;  /* 0x000000b4ace8723c */ /* 0x040fe20000001808 */
[----:B------:R-:W1:Y:S07]  /*87d0*/  LDSM.16.MT88.4 R8, [R240+0xb000] ;  /* 0x00b00000f008783b */ /* 0x000e6e0000004200 */
[----:B------:R-:W-:Y:S01]  /*87e0*/  HMMA.16816.F32 R68, R172, R178, R68 ;  /* 0x000000b2ac44723c */ /* 0x000fe20000001844 */
[----:B------:R-:W1:Y:S07]  /*87f0*/  LDSM.16.MT88.4 R176, [R244+0xb000] ;  /* 0x00b00000f4b0783b */ /* 0x000e6e0000004200 */
[C---:B------:R-:W-:Y:S08]  /*8800*/  HMMA.16816.F32 R36, R216.reuse, R224, R36 ;  /* 0x000000e0d824723c */ /* 0x040ff00000001824 */
[C---:B------:R-:W-:Y:S08]  /*8810*/  HMMA.16816.F32 R160, R216.reuse, R226, R160 ;  /* 0x000000e2d8a0723c */ /* 0x040ff000000018a0 */
[C---:B--2---:R-:W-:Y:S08]  /*8820*/  HMMA.16816.F32 R48, R216.reuse, R220, R48 ;  /* 0x000000dcd830723c */ /* 0x044ff00000001830 */
[----:B------:R-:W-:Y:S08]  /*8830*/  HMMA.16816.F32 R212, R216, R222, R212 ;  /* 0x000000ded8d4723c */ /* 0x000ff000000018d4 */
[C---:B------:R-:W-:Y:S01]  /*8840*/  HMMA.16816.F32 R224, R172.reuse, R192, R196 ;  /* 0x000000c0ace0723c */ /* 0x040fe200000018c4 */
[----:B------:R-:W-:Y:S07]  /*8850*/  LDSM.16.MT88.4 R196, [R244+0x7000] ;  /* 0x00700000f4c4783b */ /* 0x000fee0000004200 */
[C---:B------:R-:W-:Y:S01]  /*8860*/  HMMA.16816.F32 R220, R172.reuse, R194, R188 ;  /* 0x000000c2acdc723c */ /* 0x040fe200000018bc */
[----:B------:R-:W-:Y:S07]  /*8870*/  LDSM.16.MT88.4 R188, [R2+0xb000] ;  /* 0x00b0000002bc783b */ /* 0x000fee0000004200 */
[C---:B---3--:R-:W-:Y:S08]  /*8880*/  HMMA.16816.F32 R192, R172.reuse, R184, R228 ;  /* 0x000000b8acc0723c */ /* 0x048ff000000018e4 */
[C---:B------:R-:W-:Y:S01]  /*8890*/  HMMA.16816.F32 R228, R172.reuse, R182, R148 ;  /* 0x000000b6ace4723c */ /* 0x040fe20000001894 */
[----:B------:R-:W2:Y:S04]  /*88a0*/  LDSM.16.MT88.4 R148, [R3+0xb000] ;  /* 0x00b000000394783b */ /* 0x000ea80000004200 */
[----:B------:R-:W-:Y:S03]  /*88b0*/  LDSM.16.MT88.4 R180, [R2+0xf000] ;  /* 0x00f0000002b4783b */ /* 0x000fe60000004200 */
[----:B------:R-:W-:Y:S01]  /*88c0*/  HMMA.16816.F32 R140, R172, R186, R140 ;  /* 0x000000baac8c723c */ /* 0x000fe2000000188c */
[----:B------:R-:W3:Y:S07]  /*88d0*/  LDSM.16.MT88.4 R184, [R240+0xf000] ;  /* 0x00f00000f0b8783b */ /* 0x000eee0000004200 */
[C---:B------:R-:W-:Y:S08]  /*88e0*/  HMMA.16816.F32 R12, R216.reuse, R204, R12 ;  /* 0x000000ccd80c723c */ /* 0x040ff0000000180c */
[----:B------:R-:W-:Y:S01]  /*88f0*/  HMMA.16816.F32 R20, R216, R206, R20 ;  /* 0x000000ced814723c */ /* 0x000fe20000001814 */
[----:B------:R-:W3:Y:S04]  /*8900*/  LDSM.16.MT88.4 R216, [R240+0x7000] ;  /* 0x00700000f0d8783b */ /* 0x000ee80000004200 */
[----:B------:R-:W3:Y:S03]  /*8910*/  LDSM.16.MT88.4 R204, [R2+0x3000] ;  /* 0x0030000002cc783b */ /* 0x000ee60000004200 */
[C---:B-1----:R-:W-:Y:S08]  /*8920*/  HMMA.16816.F32 R152, R172.reuse, R8, R152 ;  /* 0x00000008ac98723c */ /* 0x042ff00000001898 */
[C---:B------:R-:W-:Y:S01]  /*8930*/  HMMA.16816.F32 R32, R172.reuse, R10, R32 ;  /* 0x0000000aac20723c */ /* 0x040fe20000001820 */
[----:B------:R-:W1:Y:S07]  /*8940*/  LDSM.16.MT88.4 R8, [R2+0x7800] ;  /* 0x007800000208783b */ /* 0x000e6e0000004200 */
[C---:B------:R-:W-:Y:S08]  /*8950*/  HMMA.16816.F32 R60, R172.reuse, R176, R60 ;  /* 0x000000b0ac3c723c */ /* 0x040ff0000000183c */
[C---:B------:R-:W-:Y:S01]  /*8960*/  HMMA.16816.F32 R168, R172.reuse, R178, R168 ;  /* 0x000000b2aca8723c */ /* 0x040fe200000018a8 */
[----:B------:R-:W1:Y:S07]  /*8970*/  LDSM.16.MT88.4 R176, [R2+0xb800] ;  /* 0x00b8000002b0783b */ /* 0x000e6e0000004200 */
[C---:B--2---:R-:W-:Y:S08]  /*8980*/  HMMA.16816.F32 R52, R172.reuse, R148, R52 ;  /* 0x00000094ac34723c */ /* 0x044ff00000001834 */
[C---:B------:R-:W-:Y:S01]  /*8990*/  HMMA.16816.F32 R164, R172.reuse, R150, R164 ;  /* 0x00000096aca4723c */ /* 0x040fe200000018a4 */
[----:B------:R-:W2:Y:S07]  /*89a0*/  LDSM.16.MT88.4 R148, [R2+0x3800] ;  /* 0x003800000294783b */ /* 0x000eae0000004200 */
[C---:B------:R-:W-:Y:S08]  /*89b0*/  HMMA.16816.F32 R44, R172.reuse, R188, R44 ;  /* 0x000000bcac2c723c */ /* 0x040ff0000000182c */
[C---:B---3--:R-:W-:Y:S08]  /*89c0*/  HMMA.16816.F32 R136, R172.reuse, R184, R136 ;  /* 0x000000b8ac88723c */ /* 0x048ff00000001888 */
[C---:B------:R-:W-:Y:S01]  /*89d0*/  HMMA.16816.F32 R56, R172.reuse, R186, R56 ;  /* 0x000000baac38723c */ /* 0x040fe20000001838 */
[----:B------:R-:W3:Y:S07]  /*89e0*/  LDSM.16.MT88.4 R184, [R2+0xf800] ;  /* 0x00f8000002b8783b */ /* 0x000eee0000004200 */
[----:B------:R-:W-:Y:S01]  /*89f0*/  HMMA.16816.F32 R156, R172, R216, R156 ;  /* 0x000000d8ac9c723c */ /* 0x000fe2000000189c */
[----:B----4-:R-:W-:-:S02]  /*8a00*/  F2FP.F16.F32.PACK_AB R217, R239, R238 ;  /* 0x000000eeefd9723e */ /* 0x010fc400000000ff */
[----:B------:R-:W-:-:S05]  /*8a10*/  F2FP.F16.F32.PACK_AB R216, R237, R236 ;  /* 0x000000ecedd8723e */ /* 0x000fca00000000ff */
[----:B------:R-:W-:Y:S01]  /*8a20*/  HMMA.16816.F32 R24, R172, R218, R24 ;  /* 0x000000daac18723c */ /* 0x000fe20000001818 */
[----:B-----5:R-:W-:Y:S02]  /*8a30*/  F2FP.F16.F32.PACK_AB R219, R248, R243 ;  /* 0x000000f3f8db723e */ /* 0x020fe400000000ff */
[----:B------:R-:W-:-:S05]  /*8a40*/  F2FP.F16.F32.PACK_AB R218, R242, R241 ;  /* 0x000000f1f2da723e */ /* 0x000fca00000000ff */
[C---:B------:R-:W-:Y:S08]  /*8a50*/  HMMA.16816.F32 R208, R172.reuse, R204, R208 ;  /* 0x000000ccacd0723c */ /* 0x040ff000000018d0 */
[C---:B------:R-:W-:Y:S01]  /*8a60*/  HMMA.16816.F32 R200, R172.reuse, R206, R200 ;  /* 0x000000ceacc8723c */ /* 0x040fe200000018c8 */
[----:B------:R-:W-:Y:S07]  /*8a70*/  LDSM.16.MT88.4 R204, [R3+0x7000] ;  /* 0x0070000003cc783b */ /* 0x000fee0000004200 */
[----:B------:R-:W-:Y:S01]  /*8a80*/  HMMA.16816.F32 R40, R172, R190, R40 ;  /* 0x000000beac28723c */ /* 0x000fe20000001828 */
[----:B------:R-:W-:Y:S07]  /*8a90*/  LDSM.16.MT88.4 R188, [R244+0xf000] ;  /* 0x00f00000f4bc783b */ /* 0x000fee0000004200 */
[C---:B-1----:R-:W-:Y:S01]  /*8aa0*/  HMMA.16816.F32 R236, R216.reuse, R8, R16 ;  /* 0x00000008d8ec723c */ /* 0x042fe20000001810 */
[----:B------:R-:W-:Y:S07]  /*8ab0*/  LDSM.16.MT88.4 R16, [R3+0xf800] ;  /* 0x00f800000310783b */ /* 0x000fee0000004200 */
[C---:B------:R-:W-:Y:S08]  /*8ac0*/  HMMA.16816.F32 R68, R216.reuse, R10, R68 ;  /* 0x0000000ad844723c */ /* 0x040ff00000001844 */
[----:B------:R-:W-:Y:S01]  /*8ad0*/  HMMA.16816.F32 R8, R216, R176, R44 ;  /* 0x000000b0d808723c */ /* 0x000fe2000000182c */
[----:B------:R-:W1:Y:S07]  /*8ae0*/  LDSM.16.MT88.4 R44, [R3+0xb800] ;  /* 0x00b80000032c783b */ /* 0x000e6e0000004200 */
[C---:B------:R-:W-:Y:S08]  /*8af0*/  HMMA.16816.F32 R36, R172.reuse, R180, R36 ;  /* 0x000000b4ac24723c */ /* 0x040ff00000001824 */
[----:B------:R-:W-:Y:S01]  /*8b00*/  HMMA.16816.F32 R160, R172, R182, R160 ;  /* 0x000000b6aca0723c */ /* 0x000fe200000018a0 */
[----:B------:R-:W-:Y:S07]  /*8b10*/  LDSM.16.MT88.4 R180, [R3+0x3800] ;  /* 0x0038000003b4783b */ /* 0x000fee0000004200 */
[C---:B--2---:R-:W-:Y:S01]  /*8b20*/  HMMA.16816.F32 R208, R216.reuse, R148, R208 ;  /* 0x00000094d8d0723c */ /* 0x044fe200000018d0 */
[----:B------:R-:W-:Y:S07]  /*8b30*/  STL.64 [R1+0x50], R8 ;  /* 0x0000500801007387 */ /* 0x000fee0000100a00 */
[C---:B------:R-:W-:Y:S01]  /*8b40*/  HMMA.16816.F32 R200, R216.reuse, R150, R200 ;  /* 0x00000096d8c8723c */ /* 0x040fe200000018c8 */
[----:B------:R3:W-:Y:S07]  /*8b50*/  STL.64 [R1+0x58], R10 ;  /* 0x0000580a01007387 */ /* 0x0007ee0000100a00 */
[C---:B------:R-:W-:Y:S01]  /*8b60*/  HMMA.16816.F32 R148, R216.reuse, R178, R40 ;  /* 0x000000b2d894723c */ /* 0x040fe20000001828 */
[----:B------:R-:W-:Y:S07]  /*8b70*/  LDSM.16.MT88.4 R40, [R240+0x3800] ;  /* 0x00380000f028783b */ /* 0x000fee0000004200 */
[C---:B---3--:R-:W-:Y:S08]  /*8b80*/  HMMA.16816.F32 R8, R216.reuse, R184, R36 ;  /* 0x000000b8d808723c */ /* 0x048ff00000001824 */
[----:B------:R-:W-:Y:S03]  /*8b90*/  HMMA.16816.F32 R36, R216, R186, R160 ;  /* 0x000000bad824723c */ /* 0x000fe600000018a0 */
[----:B------:R-:W-:Y:S04]  /*8ba0*/  STL.64 [R1+0x40], R148 ;  /* 0x0000409401007387 */ /* 0x000fe80000100a00 */
[----:B------:R-:W-:Y:S04]  /*8bb0*/  STL.64 [R1+0x48], R150 ;  /* 0x0000489601007387 */ /* 0x000fe80000100a00 */
[----:B------:R-:W2:Y:S04]  /*8bc0*/  LDL.LU R176, [R1+0xa0] ;  /* 0x0000a00001b07983 */ /* 0x000ea80000300800 */
[----:B------:R-:W-:Y:S04]  /*8bd0*/  STL.64 [R1+0x90], R8 ;  /* 0x0000900801007387 */ /* 0x000fe80000100a00 */
[----:B------:R-:W-:Y:S04]  /*8be0*/  STL.64 [R1+0x98], R10 ;  /* 0x0000980a01007387 */ /* 0x000fe80000100a00 */
[----:B------:R-:W-:Y:S04]  /*8bf0*/  STL.64 [R1+0x80], R36 ;  /* 0x0000802401007387 */ /* 0x000fe80000100a00 */
[----:B------:R-:W-:Y:S04]  /*8c00*/  STL.64 [R1+0x88], R38 ;  /* 0x0000882601007387 */ /* 0x000fe80000100a00 */
[----:B------:R-:W3:Y:S04]  /*8c10*/  LDL.LU R161, [R1+0xb8] ;  /* 0x0000b80001a17983 */ /* 0x000ee80000300800 */
[----:B------:R-:W4:Y:S01]  /*8c20*/  LDL.LU R160, [R1+0xac] ;  /* 0x0000ac0001a07983 */ /* 0x000f220000300800 */
[C---:B------:R-:W-:Y:S03]  /*8c30*/  HMMA.16816.F32 R12, R172.reuse, R196, R12 ;  /* 0x000000c4ac0c723c */ /* 0x040fe6000000180c */
[----:B------:R-:W-:Y:S04]  /*8c40*/  LDSM.16.MT88.4 R36, [R240+0xb800] ;  /* 0x00b80000f024783b */ /* 0x000fe80000004200 */
[----:B------:R-:W-:Y:S01]  /*8c50*/  LDSM.16.MT88.4 R148, [R244+0x3800] ;  /* 0x00380000f494783b */ /* 0x000fe20000004200 */
[----:B------:R-:W-:Y:S03]  /*8c60*/  HMMA.16816.F32 R20, R172, R198, R20 ;  /* 0x000000c6ac14723c */ /* 0x000fe60000001814 */
[----:B------:R-:W5:Y:S05]  /*8c70*/  LDSM.16.MT88.4 R196, [R3+0xf000] ;  /* 0x00f0000003c4783b */ /* 0x000f6a0000004200 */
[C---:B-1----:R-:W-:Y:S08]  /*8c80*/  HMMA.16816.F32 R52, R216.reuse, R44, R52 ;  /* 0x0000002cd834723c */ /* 0x042ff00000001834 */
[----:B------:R-:W-:Y:S08]  /*8c90*/  HMMA.16816.F32 R164, R216, R46, R164 ;  /* 0x0000002ed8a4723c */ /* 0x000ff000000018a4 */
[C---:B-----5:R-:W-:Y:S08]  /*8ca0*/  HMMA.16816.F32 R144, R172.reuse, R196, R144 ;  /* 0x000000c4ac90723c */ /* 0x060ff00000001890 */
[----:B------:R-:W-:-:S12]  /*8cb0*/  HMMA.16816.F32 R64, R172, R198, R64 ;  /* 0x000000c6ac40723c */ /* 0x000fd80000001840 */
[----:B------:R-:W-:Y:S01]  /*8cc0*/  HMMA.16816.F32 R44, R216, R16, R144 ;  /* 0x00000010d82c723c */ /* 0x000fe20000001890 */
[----:B------:R-:W-:Y:S04]  /*8cd0*/  STL.64 [R1+0x30], R52 ;  /* 0x0000303401007387 */ /* 0x000fe80000100a00 */
[----:B------:R-:W-:Y:S03]  /*8ce0*/  STL.64 [R1+0x38], R54 ;  /* 0x0000383601007387 */ /* 0x000fe60000100a00 */
[C---:B------:R-:W-:Y:S01]  /*8cf0*/  HMMA.16816.F32 R28, R172.reuse, R204, R28 ;  /* 0x000000ccac1c723c */ /* 0x040fe2000000181c */
[----:B------:R-:W-:Y:S07]  /*8d00*/  LDSM.16.MT88.4 R52, [R244+0xb800] ;  /* 0x00b80000f434783b */ /* 0x000fee0000004200 */
[C---:B------:R-:W-:Y:S03]  /*8d10*/  HMMA.16816.F32 R4, R172.reuse, R206, R4 ;  /* 0x000000ceac04723c */ /* 0x040fe60000001804 */
[----:B------:R-:W-:Y:S05]  /*8d20*/  STL.64 [R1+0x70], R44 ;  /* 0x0000702c01007387 */ /* 0x000fea0000100a00 */
[C---:B------:R-:W-:Y:S01]  /*8d30*/  HMMA.16816.F32 R48, R172.reuse, R188, R48 ;  /* 0x000000bcac30723c */ /* 0x040fe20000001830 */
[----:B------:R-:W-:Y:S04]  /*8d40*/  STL.64 [R1+0x78], R46 ;  /* 0x0000782e01007387 */ /* 0x000fe80000100a00 */
[----:B------:R-:W-:Y:S03]  /*8d50*/  LDSM.16.MT88.4 R44, [R244+0xf800] ;  /* 0x00f80000f42c783b */ /* 0x000fe60000004200 */
[----:B------:R-:W-:Y:S01]  /*8d60*/  HMMA.16816.F32 R212, R172, R190, R212 ;  /* 0x000000beacd4723c */ /* 0x000fe200000018d4 */
[----:B------:R-:W1:Y:S07]  /*8d70*/  LDSM.16.MT88.4 R188, [R3+0x7800] ;  /* 0x0078000003bc783b */ /* 0x000e6e0000004200 */
[C---:B------:R-:W-:Y:S01]  /*8d80*/  HMMA.16816.F32 R172, R216.reuse, R182, R140 ;  /* 0x000000b6d8ac723c */ /* 0x040fe2000000188c */
[----:B------:R-:W5:Y:S04]  /*8d90*/  LDSM.16.MT88.4 R140, [R240+0x7800] ;  /* 0x00780000f08c783b */ /* 0x000f680000004200 */
[----:B------:R-:W5:Y:S03]  /*8da0*/  LDSM.16.MT88.4 R240, [R240+0xf800] ;  /* 0x00f80000f0f0783b */ /* 0x000f660000004200 */
[----:B------:R-:W-:Y:S01]  /*8db0*/  HMMA.16816.F32 R16, R216, R18, R64 ;  /* 0x00000012d810723c */ /* 0x000fe20000001840 */
[----:B------:R-:W5:Y:S01]  /*8dc0*/  LDSM.16.MT88.4 R64, [R244+0x7800] ;  /* 0x00780000f440783b */ /* 0x000f620000004200 */
[----:B------:R-:W-:Y:S01]  /*8dd0*/  VIADD R2, R245, 0xffffffff ;  /* 0xfffffffff5027836 */ /* 0x000fe20000000000 */
[----:B------:R-:W-:-:S05]  /*8de0*/  PLOP3.LUT P0, PT, PT, PT, PT, 0x80, 0x8 ;  /* 0x000000000008781c */ /* 0x000fca0003f0f070 */
[----:B------:R-:W-:Y:S01]  /*8df0*/  HMMA.16816.F32 R152, R216, R36, R152 ;  /* 0x00000024d898723c */ /* 0x000fe20000001898 */
[----:B------:R-:W-:-:S10]  /*8e00*/  @!P1 IMAD.MOV.U32 R37, RZ, RZ, 0x1 ;  /* 0x00000001ff259424 */ /* 0x000fd400078e00ff */
[----:B------:R-:W-:Y:S04]  /*8e10*/  STL.64 [R1+0x60], R16 ;  /* 0x0000601001007387 */ /* 0x000fe80000100a00 */
[----:B------:R5:W-:Y:S01]  /*8e20*/  STL.64 [R1+0x68], R18 ;  /* 0x0000681201007387 */ /* 0x000be20000100a00 */
[C---:B------:R-:W-:Y:S08]  /*8e30*/  HMMA.16816.F32 R8, R216.reuse, R180, R192 ;  /* 0x000000b4d808723c */ /* 0x040ff000000018c0 */
[C---:B-1----:R-:W-:Y:S08]  /*8e40*/  HMMA.16816.F32 R28, R216.reuse, R188, R28 ;  /* 0x000000bcd81c723c */ /* 0x042ff0000000181c */
[C---:B------:R-:W-:Y:S08]  /*8e50*/  HMMA.16816.F32 R4, R216.reuse, R190, R4 ;  /* 0x000000bed804723c */ /* 0x040ff00000001804 */
[C---:B-----5:R-:W-:Y:S08]  /*8e60*/  HMMA.16816.F32 R16, R216.reuse, R148, R232 ;  /* 0x00000094d810723c */ /* 0x060ff000000018e8 */
[C---:B------:R-:W-:Y:S08]  /*8e70*/  HMMA.16816.F32 R196, R216.reuse, R40, R224 ;  /* 0x00000028d8c4723c */ /* 0x040ff000000018e0 */
[C---:B------:R-:W-:Y:S08]  /*8e80*/  HMMA.16816.F32 R188, R216.reuse, R42, R220 ;  /* 0x0000002ad8bc723c */ /* 0x040ff000000018dc */
[C---:B------:R-:W-:Y:S08]  /*8e90*/  HMMA.16816.F32 R156, R216.reuse, R140, R156 ;  /* 0x0000008cd89c723c */ /* 0x040ff0000000189c */
[C---:B------:R-:W-:Y:S08]  /*8ea0*/  HMMA.16816.F32 R24, R216.reuse, R142, R24 ;  /* 0x0000008ed818723c */ /* 0x040ff00000001818 */
[C---:B------:R-:W-:Y:S08]  /*8eb0*/  HMMA.16816.F32 R32, R216.reuse, R38, R32 ;  /* 0x00000026d820723c */ /* 0x040ff00000001820 */
[C---:B------:R-:W-:Y:S08]  /*8ec0*/  HMMA.16816.F32 R136, R216.reuse, R240, R136 ;  /* 0x000000f0d888723c */ /* 0x040ff00000001888 */
[C---:B------:R-:W-:Y:S08]  /*8ed0*/  HMMA.16816.F32 R56, R216.reuse, R242, R56 ;  /* 0x000000f2d838723c */ /* 0x040ff00000001838 */
[C---:B------:R-:W-:Y:S08]  /*8ee0*/  HMMA.16816.F32 R148, R216.reuse, R150, R228 ;  /* 0x00000096d894723c */ /* 0x040ff000000018e4 */
[----:B------:R-:W-:Y:S01]  /*8ef0*/  HMMA.16816.F32 R12, R216, R64, R12 ;  /* 0x00000040d80c723c */ /* 0x000fe2000000180c */
[C---:B--2---:R-:W-:Y:S01]  /*8f00*/  ISETP.GE.AND P3, PT, R176.reuse, R2, PT ;  /* 0x00000002b000720c */ /* 0x044fe20003f66270 */
[----:B------:R-:W-:-:S12]  /*8f10*/  VIADD R176, R176, 0x1 ;  /* 0x00000001b0b07836 */ /* 0x000fd80000000000 */
[----:B------:R-:W-:-:S04]  /*8f20*/  @!P3 IMAD.U32 R3, R246, -0x80000000, RZ ;  /* 0x80000000f603b824 */ /* 0x000fc800078e00ff */
[----:B------:R1:W2:Y:S01]  /*8f30*/  @!P3 SYNCS.PHASECHK.TRANS64.TRYWAIT P0, [R0+URZ], R3 ;  /* 0x000000030000b5a7 */ /* 0x0002a200080011ff */
[----:B---3--:R-:W-:Y:S01]  /*8f40*/  VIADD R161, R161, 0x1 ;  /* 0x00000001a1a17836 */ /* 0x008fe20000000000 */
[----:B----4-:R-:W-:-:S04]  /*8f50*/  LOP3.LUT R160, R160, 0x1, RZ, 0x3c, !PT ;  /* 0x00000001a0a07812 */ /* 0x010fc800078e3cff */
[----:B------:R1:W-:Y:S04]  /*8f60*/  STL [R1+0xb8], R161 ;  /* 0x0000b8a101007387 */ /* 0x0003e80000100800 */
[----:B------:R1:W-:Y:S04]  /*8f70*/  STL [R1+0xa0], R176 ;  /* 0x0000a0b001007387 */ /* 0x0003e80000100800 */
[----:B------:R1:W-:Y:S01]  /*8f80*/  STL [R1+0xac], R160 ;  /* 0x0000aca001007387 */ /* 0x0003e20000100800 */
[----:B------:R1:W-:Y:S01]  /*8f90*/  @!P1 SYNCS.ARRIVE.TRANS64.ART0 RZ, [R0+URZ+0x18], R37 ;  /* 0x0000182500ff99a7 */ /* 0x0003e200085000ff */
[----:B------:R-:W-:Y:S01]  /*8fa0*/  ISETP.NE.AND P1, PT, R161, RZ, PT ;  /* 0x000000ffa100720c */ /* 0x000fe20003f25270 */
[C---:B------:R-:W-:Y:S08]  /*8fb0*/  HMMA.16816.F32 R20, R216.reuse, R66, R20 ;  /* 0x00000042d814723c */ /* 0x040ff00000001814 */
[C---:B------:R-:W-:Y:S08]  /*8fc0*/  HMMA.16816.F32 R60, R216.reuse, R52, R60 ;  /* 0x00000034d83c723c */ /* 0x040ff0000000183c */
[C---:B------:R-:W-:Y:S08]  /*8fd0*/  HMMA.16816.F32 R168, R216.reuse, R54, R168 ;  /* 0x00000036d8a8723c */ /* 0x040ff000000018a8 */
[C---:B------:R-:W-:Y:S08]  /*8fe0*/  HMMA.16816.F32 R48, R216.reuse, R44, R48 ;  /* 0x0000002cd830723c */ /* 0x040ff00000001830 */
[----:B------:R-:W-:Y:S01]  /*8ff0*/  HMMA.16816.F32 R216, R216, R46, R212 ;  /* 0x0000002ed8d8723c */ /* 0x000fe200000018d4 */
[----:B------:R-:W-:-:S04]  /*9000*/  NOP ;  /* 0x0000000000007918 */ /* 0x000fc80000000000 */
[----:B-12---:R-:W-:-:S15]  /*9010*/  @P1 BRA `(.L_x_72) ;  /* 0xffffffa000681947 */ /* 0x006fde000383ffff */
.L_x_44:
[----:B------:R-:W3:Y:S04]  /*9020*/  LDL.LU R40, [R1+0x64] ;  /* 0x0000640001287983 */ /* 0x000ee80000300800 */
[----:B------:R-:W4:Y:S04]  /*9030*/  LDL.LU R42, [R1+0x60] ;  /* 0x00006000012a7983 */ /* 0x000f280000300800 */
[----:B------:R2:W5:Y:S04]  /*9040*/  LDL.LU R47, [R1+0x74] ;  /* 0x00007400012f7983 */ /* 0x0005680000300800 */
[----:B------:R2:W5:Y:S04]  /*9050*/  LDL.LU R46, [R1+0x70] ;  /* 0x00007000012e7983 */ /* 0x0005680000300800 */
[----:B------:R2:W5:Y:S04]  /*9060*/  LDL.LU R53, [R1+0x84] ;  /* 0x0000840001357983 */ /* 0x0005680000300800 */
[----:B------:R2:W5:Y:S04]  /*9070*/  LDL.LU R52, [R1+0x80] ;  /* 0x0000800001347983 */ /* 0x0005680000300800 */
[----:B------:R2:W5:Y:S04]  /*9080*/  LDL.LU R55, [R1+0x94] ;  /* 0x0000940001377983 */ /* 0x0005680000300800 */
[----:B------:R2:W5:Y:S04]  /*9090*/  LDL.LU R54, [R1+0x90] ;  /* 0x0000900001367983 */ /* 0x0005680000300800 */
[----:B------:R-:W2:Y:S04]  /*90a0*/  LDL.LU R64, [R1+0x34] ;  /* 0x0000340001407983 */ /* 0x000ea80000300800 */
[----:B------:R-:W2:Y:S04]  /*90b0*/  LDL.LU R65, [R1+0x30] ;  /* 0x0000300001417983 */ /* 0x000ea80000300800 */
[----:B------:R-:W2:Y:S04]  /*90c0*/  LDL.LU R66, [R1+0x44] ;  /* 0x0000440001427983 */ /* 0x000ea80000300800 */
[----:B------:R-:W2:Y:S04]  /*90d0*/  LDL.LU R67, [R1+0x40] ;  /* 0x0000400001437983 */ /* 0x000ea80000300800 */
[----:B------:R-:W2:Y:S04]  /*90e0*/  LDL.LU R140, [R1+0x54] ;  /* 0x00005400018c7983 */ /* 0x000ea80000300800 */
[----:B------:R-:W2:Y:S01]  /*90f0*/  LDL.LU R141, [R1+0x50] ;  /* 0x00005000018d7983 */ /* 0x000ea20000300800 */
[----:B-1----:R-:W-:Y:S01]  /*9100*/  IMAD.MOV.U32 R82, RZ, RZ, R4 ;  /* 0x000000ffff527224 */ /* 0x002fe200078e0004 */
[----:B------:R-:W-:Y:S01]  /*9110*/  BSSY.RECONVERGENT B0, `(.L_x_73) ;  /* 0x0000091000007945 */ /* 0x000fe20003800200 */
[----:B------:R-:W-:Y:S01]  /*9120*/  IMAD.MOV.U32 R91, RZ, RZ, R17 ;  /* 0x000000ffff5b7224 */ /* 0x000fe200078e0011 */
[----:B------:R-:W1:Y:S01]  /*9130*/  S2R R38, SR_TID.X ;  /* 0x0000000000267919 */ /* 0x000e620000002100 */
[----:B------:R-:W-:Y:S01]  /*9140*/  IMAD.MOV.U32 R92, RZ, RZ, R16 ;  /* 0x000000ffff5c7224 */ /* 0x000fe200078e0010 */
[----:B------:R-:W-:Y:S01]  /*9150*/  F2FP.F16.F32.PACK_AB R39, R203, R202 ;  /* 0x000000cacb27723e */ /* 0x000fe200000000ff */
[----:B------:R-:W-:Y:S01]  /*9160*/  IMAD.MOV.U32 R84, RZ, RZ, R28 ;  /* 0x000000ffff547224 */ /* 0x000fe200078e001c */
[----:B------:R-:W2:Y:S01]  /*9170*/  S2R R4, SR_CTAID.X ;  /* 0x0000000000047919 */ /* 0x000ea20000002500 */
[----:B------:R-:W-:Y:S01]  /*9180*/  IMAD.MOV.U32 R83, RZ, RZ, R29 ;  /* 0x000000ffff537224 */ /* 0x000fe200078e001d */
[----:B--2---:R-:W-:Y:S01]  /*9190*/  F2FP.F16.F32.PACK_AB R37, R211, R210 ;  /* 0x000000d2d325723e */ /* 0x004fe200000000ff */
[----:B------:R-:W-:Y:S01]  /*91a0*/  IMAD.MOV.U32 R17, RZ, RZ, R13 ;  /* 0x000000ffff117224 */ /* 0x000fe200078e000d */
[----:B------:R-:W2:Y:S01]  /*91b0*/  S2R R97, SR_CTAID.Y ;  /* 0x0000000000617919 */ /* 0x000ea20000002600 */
[----:B------:R-:W-:Y:S01]  /*91c0*/  F2FP.F16.F32.PACK_AB R43, R191, R190 ;  /* 0x000000bebf2b723e */ /* 0x000fe200000000ff */
[----:B------:R-:W-:Y:S01]  /*91d0*/  IMAD.MOV.U32 R96, RZ, RZ, R8 ;  /* 0x000000ffff607224 */ /* 0x000fe200078e0008 */
[----:B------:R-:W-:Y:S01]  /*91e0*/  F2FP.F16.F32.PACK_AB R41, R199, R198 ;  /* 0x000000c6c729723e */ /* 0x000fe200000000ff */
[----:B------:R-:W-:-:S02]  /*91f0*/  IMAD.MOV.U32 R95, RZ, RZ, R9 ;  /* 0x000000ffff5f7224 */ /* 0x000fc400078e0009 */
[----:B------:R-:W-:Y:S02]  /*9200*/  IMAD.MOV.U32 R94, RZ, RZ, R172 ;  /* 0x000000ffff5e7224 */ /* 0x000fe400078e00ac */
[----:B------:R-:W-:Y:S02]  /*9210*/  IMAD.MOV.U32 R93, RZ, RZ, R173 ;  /* 0x000000ffff5d7224 */ /* 0x000fe400078e00ad */
[----:B------:R-:W-:Y:S02]  /*9220*/  IMAD.MOV.U32 R90, RZ, RZ, R148 ;  /* 0x000000ffff5a7224 */ /* 0x000fe400078e0094 */
[----:B------:R-:W-:Y:S02]  /*9230*/  IMAD.MOV.U32 R89, RZ, RZ, R149 ;  /* 0x000000ffff597224 */ /* 0x000fe400078e0095 */
[----:B------:R-:W-:Y:S02]  /*9240*/  IMAD.MOV.U32 R88, RZ, RZ, R68 ;  /* 0x000000ffff587224 */ /* 0x000fe400078e0044 */
[----:B------:R-:W-:-:S02]  /*9250*/  IMAD.MOV.U32 R87, RZ, RZ, R69 ;  /* 0x000000ffff577224 */ /* 0x000fc400078e0045 */
[----:B------:R-:W-:Y:S02]  /*9260*/  IMAD.MOV.U32 R86, RZ, RZ, R24 ;  /* 0x000000ffff567224 */ /* 0x000fe400078e0018 */
[----:B------:R-:W-:Y:S02]  /*9270*/  IMAD.MOV.U32 R85, RZ, RZ, R25 ;  /* 0x000000ffff557224 */ /* 0x000fe400078e0019 */
[----:B------:R-:W-:Y:S01]  /*9280*/  IMAD.MOV.U32 R81, RZ, RZ, R5 ;  /* 0x000000ffff517224 */ /* 0x000fe200078e0005 */
[----:B-1----:R-:W-:Y:S01]  /*9290*/  SHF.R.U32.HI R2, RZ, 0x1, R38 ;  /* 0x00000001ff027819 */ /* 0x002fe20000011626 */
[C---:B------:R-:W-:Y:S01]  /*92a0*/  IMAD.SHL.U32 R36, R38.reuse, 0x20, RZ ;  /* 0x0000002026247824 */ /* 0x040fe200078e00ff */
[C---:B------:R-:W-:Y:S01]  /*92b0*/  ISETP.GE.U32.AND P0, PT, R38.reuse, 0x10, PT ;  /* 0x000000102600780c */ /* 0x040fe20003f06070 */
[----:B------:R-:W-:Y:S02]  /*92c0*/  IMAD.MOV.U32 R16, RZ, RZ, R12 ;  /* 0x000000ffff107224 */ /* 0x000fe400078e000c */
[----:B------:R-:W-:Y:S01]  /*92d0*/  IMAD R3, R38, 0x40, R2 ;  /* 0x0000004026037824 */ /* 0x000fe200078e0202 */
[----:B------:R-:W-:Y:S01]  /*92e0*/  LOP3.LUT R2, R36, 0x1e0, RZ, 0xc0, !PT ;  /* 0x000001e024027812 */ /* 0x000fe200078ec0ff */
[----:B------:R-:W-:-:S02]  /*92f0*/  IMAD.MOV.U32 R80, RZ, RZ, R20 ;  /* 0x000000ffff507224 */ /* 0x000fc400078e0014 */
[----:B------:R-:W-:Y:S01]  /*9300*/  IMAD.MOV.U32 R13, RZ, RZ, R21 ;  /* 0x000000ffff0d7224 */ /* 0x000fe200078e0015 */
[----:B------:R-:W-:Y:S01]  /*9310*/  LOP3.LUT R3, R3, 0x3c8, RZ, 0xc0, !PT ;  /* 0x000003c803037812 */ /* 0x000fe200078ec0ff */
[----:B------:R-:W-:Y:S02]  /*9320*/  IMAD.MOV.U32 R74, RZ, RZ, R32 ;  /* 0x000000ffff4a7224 */ /* 0x000fe400078e0020 */
[----:B------:R-:W-:Y:S02]  /*9330*/  IMAD.MOV.U32 R75, RZ, RZ, R33 ;  /* 0x000000ffff4b7224 */ /* 0x000fe400078e0021 */
[----:B------:R-:W-:-:S05]  /*9340*/  IMAD.IADD R3, R3, 0x1, -R2 ;  /* 0x0000000103037824 */ /* 0x000fca00078e0a02 */
[----:B------:R-:W-:-:S05]  /*9350*/  IADD3 R3, PT, PT, R0, R3, R3 ;  /* 0x0000000300037210 */ /* 0x000fca0007ffe003 */
[C---:B------:R-:W-:Y:S02]  /*9360*/  VIADD R2, R3.reuse, 0x80 ;  /* 0x0000008003027836 */ /* 0x040fe40000000000 */
[----:B------:R-:W-:-:S03]  /*9370*/  VIADD R44, R3, 0xa0 ;  /* 0x000000a0032c7836 */ /* 0x000fc60000000000 */
[----:B------:R-:W-:Y:S02]  /*9380*/  SHF.R.U32.HI R3, RZ, 0x3, R2 ;  /* 0x00000003ff037819 */ /* 0x000fe40000011602 */
[----:B------:R-:W-:Y:S02]  /*9390*/  SHF.R.U32.HI R45, RZ, 0x3, R44 ;  /* 0x00000003ff2d7819 */ /* 0x000fe4000001162c */
[----:B------:R-:W-:Y:S02]  /*93a0*/  LOP3.LUT R2, R2, 0x30, R3, 0x78, !PT ;  /* 0x0000003002027812 */ /* 0x000fe400078e7803 */
[----:B------:R-:W-:Y:S01]  /*93b0*/  LOP3.LUT R44, R44, 0x30, R45, 0x78, !PT ;  /* 0x000000302c2c7812 */ /* 0x000fe200078e782d */
[----:B---3--:R-:W-:Y:S02]  /*93c0*/  IMAD.MOV.U32 R29, RZ, RZ, R40 ;  /* 0x000000ffff1d7224 */ /* 0x008fe400078e0028 */
[----:B----4-:R-:W-:Y:S02]  /*93d0*/  IMAD.MOV.U32 R28, RZ, RZ, R42 ;  /* 0x000000ffff1c7224 */ /* 0x010fe400078e002a */
        /* <DEDUP_REMOVED lines=9> */
[----:B------:R-:W-:Y:S02]  /*9470*/  IMAD.MOV.U32 R60, RZ, RZ, R168 ;  /* 0x000000ffff3c7224 */ /* 0x000fe400078e00a8 */
[----:B------:R-:W-:Y:S02]  /*9480*/  IMAD.MOV.U32 R78, RZ, RZ, R141 ;  /* 0x000000ffff4e7224 */ /* 0x000fe400078e008d */
[----:B------:R-:W-:Y:S01]  /*9490*/  IMAD.MOV.U32 R61, RZ, RZ, R169 ;  /* 0x000000ffff3d7224 */ /* 0x000fe200078e00a9 */
[----:B--2---:R-:W-:Y:S06]  /*94a0*/  @P0 BRA `(.L_x_74) ;  /* 0x00000004005c0947 */ /* 0x004fec0003800000 */
[----:B------:R-:W2:Y:S01]  /*94b0*/  LDL.LU R5, [R1+0xbc] ;  /* 0x0000bc0001057983 */ /* 0x000ea20000300800 */
[----:B------:R-:W-:Y:S01]  /*94c0*/  IMAD R4, R4, 0x4, R97 ;  /* 0x0000000404047824 */ /* 0x000fe200078e0261 */
[----:B------:R-:W1:Y:S02]  /*94d0*/  LDCU.128 UR8, c[0x0][0x580] ;  /* 0x0000b000ff0877ac */ /* 0x000e640008000c00 */
[----:B------:R-:W3:Y:S04]  /*94e0*/  LDL.LU R21, [R1+0xb4] ;  /* 0x0000b40001157983 */ /* 0x000ee80000300800 */
[----:B------:R-:W4:Y:S01]  /*94f0*/  LDL.LU R20, [R1+0xc0] ;  /* 0x0000c00001147983 */ /* 0x000f220000300800 */
[----:B------:R-:W-:Y:S02]  /*9500*/  IMAD.SHL.U32 R4, R4, 0x4, RZ ;  /* 0x0000000404047824 */ /* 0x000fe400078e00ff */
[----:B------:R-:W-:-:S02]  /*9510*/  IMAD.MOV.U32 R12, RZ, RZ, 0x3f800000 ;  /* 0x3f800000ff0c7424 */ /* 0x000fc400078e00ff */
[----:B--2---:R-:W-:Y:S01]  /*9520*/  IMAD.SHL.U32 R8, R5, 0x10, RZ ;  /* 0x0000001005087824 */ /* 0x004fe200078e00ff */
[----:B------:R-:W-:-:S04]  /*9530*/  SHF.R.U32.HI R5, RZ, 0x2, R38 ;  /* 0x00000002ff057819 */ /* 0x000fc80000011626 */
[----:B------:R-:W-:Y:S02]  /*9540*/  IADD3 R9, P1, P3, R8, R4, R5 ;  /* 0x0000000408097210 */ /* 0x000fe40007b3e005 */
[----:B------:R-:W-:Y:S02]  /*9550*/  SHF.R.S32.HI R5, RZ, 0x1f, R8 ;  /* 0x0000001fff057819 */ /* 0x000fe40000011408 */
[----:B----4-:R-:W-:Y:S01]  /*9560*/  FSETP.NE.AND P0, PT, R20, RZ, PT ;  /* 0x000000ff1400720b */ /* 0x010fe20003f05000 */
[----:B------:R-:W-:Y:S01]  /*9570*/  IMAD.SHL.U32 R8, R9, 0x4, RZ ;  /* 0x0000000409087824 */ /* 0x000fe200078e00ff */
[----:B------:R-:W-:-:S04]  /*9580*/  SHF.R.S32.HI R4, RZ, 0x1f, R4 ;  /* 0x0000001fff047819 */ /* 0x000fc80000011404 */
[----:B------:R-:W-:-:S04]  /*9590*/  IADD3.X R4, PT, PT, R5, R4, RZ, P1, P3 ;  /* 0x0000000405047210 */ /* 0x000fc80000fe64ff */
[----:B------:R-:W-:-:S03]  /*95a0*/  SHF.L.U64.HI R9, R9, 0x2, R4 ;  /* 0x0000000209097819 */ /* 0x000fc60000010204 */
[----:B------:R-:W2:Y:S01]  /*95b0*/  @P0 MUFU.RCP R12, R20 ;  /* 0x00000014000c0308 */ /* 0x000ea20000001000 */
[C---:B-1----:R-:W-:Y:S02]  /*95c0*/  IADD3 R4, P0, PT, R8.reuse, UR10, RZ ;  /* 0x0000000a08047c10 */ /* 0x042fe4000ff1e0ff */
[----:B------:R-:W-:Y:S02]  /*95d0*/  IADD3 R8, P1, PT, R8, UR8, RZ ;  /* 0x0000000808087c10 */ /* 0x000fe4000ff3e0ff */
[C---:B------:R-:W-:Y:S02]  /*95e0*/  IADD3.X R5, PT, PT, R9.reuse, UR11, RZ, P0, !PT ;  /* 0x0000000b09057c10 */ /* 0x040fe400087fe4ff */
[----:B------:R-:W-:-:S03]  /*95f0*/  IADD3.X R9, PT, PT, R9, UR9, RZ, P1, !PT ;  /* 0x0000000909097c10 */ /* 0x000fc60008ffe4ff */
[----:B---3--:R1:W-:Y:S04]  /*9600*/  STG.E desc[UR6][R4.64], R21 ;  /* 0x0000001504007986 */ /* 0x0083e8000c101906 */
[----:B------:R1:W-:Y:S01]  /*9610*/  STG.E desc[UR6][R8.64], R20 ;  /* 0x0000001408007986 */ /* 0x0003e2000c101906 */
[C---:B--2---:R-:W-:Y:S01]  /*9620*/  FMUL R208, R12.reuse, R208 ;  /* 0x000000d00cd07220 */ /* 0x044fe20000400000 */
[C---:B------:R-:W-:Y:S01]  /*9630*/  FMUL R209, R12.reuse, R209 ;  /* 0x000000d10cd17220 */ /* 0x040fe20000400000 */
        /* <DEDUP_REMOVED lines=46> */
[C---:B-----5:R-:W-:Y:S01]  /*9920*/  FMUL R54, R12.reuse, R54 ;  /* 0x000000360c367220 */ /* 0x060fe20000400000 */
        /* <DEDUP_REMOVED lines=14> */
[----:B-1----:R-:W-:-:S07]  /*9a10*/  FMUL R217, R12, R217 ;  /* 0x000000d90cd97220 */ /* 0x002fce0000400000 */
.L_x_74:
[----:B------:R-:W-:Y:S05]  /*9a20*/  BSYNC.RECONVERGENT B0 ;  /* 0x0000000000007941 */ /* 0x000fea0003800200 */
.L_x_73:
[----:B------:R1:W-:Y:S06]  /*9a30*/  MEMBAR.ALL.CTA ;  /* 0x0000000000007992 */ /* 0x0003ec0000008000 */
[----:B-1----:R-:W1:Y:S01]  /*9a40*/  FENCE.VIEW.ASYNC.S ;  /* 0x00000000000073c6 */ /* 0x002e620000000000 */
[----:B------:R-:W-:Y:S01]  /*9a50*/  IMAD.MOV.U32 R3, RZ, RZ, RZ ;  /* 0x000000ffff037224 */ /* 0x000fe200078e00ff */
[----:B------:R-:W-:Y:S01]  /*9a60*/  F2FP.F16.F32.PACK_AB R38, R201, R200 ;  /* 0x000000c8c926723e */ /* 0x000fe200000000ff */
[----:B------:R-:W-:Y:S01]  /*9a70*/  IMAD.MOV.U32 R45, RZ, RZ, RZ ;  /* 0x000000ffff2d7224 */ /* 0x000fe200078e00ff */
[----:B------:R-:W-:Y:S01]  /*9a80*/  F2FP.F16.F32.PACK_AB R36, R209, R208 ;  /* 0x000000d0d124723e */ /* 0x000fe200000000ff */
[----:B------:R-:W-:Y:S01]  /*9a90*/  BSSY.RECONVERGENT B0, `(.L_x_75) ;  /* 0x000001d000007945 */ /* 0x000fe20003800200 */
[----:B------:R-:W-:-:S02]  /*9aa0*/  MOV R20, R2 ;  /* 0x0000000200147202 */ /* 0x000fc40000000f00 */
[----:B------:R-:W-:Y:S02]  /*9ab0*/  MOV R21, R44 ;  /* 0x0000002c00157202 */ /* 0x000fe40000000f00 */
[----:B------:R-:W-:Y:S02]  /*9ac0*/  F2FP.F16.F32.PACK_AB R42, R189, R188 ;  /* 0x000000bcbd2a723e */ /* 0x000fe400000000ff */
[----:B------:R-:W-:Y:S01]  /*9ad0*/  F2FP.F16.F32.PACK_AB R40, R197, R196 ;  /* 0x000000c4c528723e */ /* 0x000fe200000000ff */
[----:B-1----:R-:W-:Y:S06]  /*9ae0*/  BAR.SYNC.DEFER_BLOCKING 0x0 ;  /* 0x0000000000007b1d */ /* 0x002fec0000010000 */
[----:B------:R1:W-:Y:S04]  /*9af0*/  STSM.16.M88.4 [R20], R36 ;  /* 0x0000002414007844 */ /* 0x0003e80000000200 */
[----:B------:R1:W-:Y:S01]  /*9b00*/  STSM.16.M88.4 [R21], R40 ;  /* 0x0000002815007844 */ /* 0x0003e20000000200 */
[----:B------:R2:W-:Y:S06]  /*9b10*/  MEMBAR.ALL.CTA ;  /* 0x0000000000007992 */ /* 0x0005ec0000008000 */
[----:B--2---:R-:W2:Y:S02]  /*9b20*/  FENCE.VIEW.ASYNC.S ;  /* 0x00000000000073c6 */ /* 0x004ea40000000000 */
[----:B--2---:R-:W-:Y:S06]  /*9b30*/  BAR.SYNC.DEFER_BLOCKING 0x0 ;  /* 0x0000000000007b1d */ /* 0x004fec0000010000 */
[----:B------:R-:W-:Y:S05]  /*9b40*/  @P2 BRA `(.L_x_76) ;  /* 0x0000000000442947 */ /* 0x000fea0003800000 */
[----:B------:R-:W2:Y:S01]  /*9b50*/  LDCU.64 UR8, c[0x0][0x348] ;  /* 0x00006900ff0877ac */ /* 0x000ea20008000a00 */
[----:B------:R-:W-:Y:S01]  /*9b60*/  R2UR UR20, R97 ;  /* 0x00000000611472ca */ /* 0x000fe200000e0000 */
[----:B------:R-:W-:Y:S01]  /*9b70*/  VIADD R4, R0, 0x80 ;  /* 0x0000008000047836 */ /* 0x000fe20000000000 */
[----:B------:R-:W-:Y:S01]  /*9b80*/  PLOP3.LUT P1, PT, PT, PT, PT, 0x80, 0x8 ;  /* 0x000000000008781c */ /* 0x000fe20003f2f070 */
[----:B------:R-:W-:Y:S01]  /*9b90*/  UMOV UR17, URZ ;  /* 0x000000ff00117c82 */ /* 0x000fe20008000000 */
[----:B------:R-:W-:Y:S01]  /*9ba0*/  UMOV UR18, URZ ;  /* 0x000000ff00127c82 */ /* 0x000fe20008000000 */
[----:B--2---:R-:W-:-:S04]  /*9bb0*/  UIADD3 UR8, UP0, UPT, UR8, 0x180, URZ ;  /* 0x0000018008087890 */ /* 0x004fc8000ff1e0ff */
[----:B------:R-:W-:-:S12]  /*9bc0*/  UIADD3.X UR9, UPT, UPT, URZ, UR9, URZ, UP0, !UPT ;  /* 0x00000009ff097290 */ /* 0x000fd800087fe4ff */
.L_x_77:
[----:B------:R-:W-:Y:S02]  /*9bd0*/  PLOP3.LUT P0, PT, P0, P1, PT, 0xf2, 0x2f ;  /* 0x00000000002f781c */ /* 0x000fe40000703e72 */
[----:B------:R-:W-:Y:S01]  /*9be0*/  @P1 R2UR P0, UR16, R4 ;  /* 0x00000000041012ca */ /* 0x000fe20000000000 */
[----:B------:R-:W-:-:S07]  /*9bf0*/  UMOV UR19, UR12 ;  /* 0x0000000c00137c82 */ /* 0x000fce0008000000 */
[----:B------:R-:W-:Y:S02]  /*9c00*/  @P1 PLOP3.LUT P1, PT, P0, PT, PT, 0x80, 0x8 ;  /* 0x000000000008181c */ /* 0x000fe4000072f070 */
[----:B------:R-:W-:-:S03]  /*9c10*/  PLOP3.LUT P0, PT, PT, PT, PT, 0x80, 0x8 ;  /* 0x000000000008781c */ /* 0x000fc60003f0f070 */
[----:B------:R2:W-:Y:S08]  /*9c20*/  UTMASTG.4D [UR16], [UR8], desc[URZ] ;  /* 0x0000ff10080073b5 */ /* 0x0005f00008019000 */
[----:B--2---:R-:W-:Y:S05]  /*9c30*/  @P1 BRA.U.ANY `(.L_x_77) ;  /* 0xfffffffd00e41947 */ /* 0x004fea000393ffff */
[----:B------:R0:W-:Y:S01]  /*9c40*/  UTMACMDFLUSH ;  /* 0x00000000000079b7 */ /* 0x0001e20000000000 */
[----:B------:R-:W-:-:S04]  /*9c50*/  DEPBAR.LE SB0, 0x2 ;  /* 0x000080800000791a */ /* 0x000fc80000000000 */
.L_x_76:
[----:B------:R-:W-:Y:S05]  /*9c60*/  BSYNC.RECONVERGENT B0 ;  /* 0x0000000000007941 */ /* 0x000fea0003800200 */
.L_x_75:
[----:B------:R-:W-:Y:S01]  /*9c70*/  BAR.SYNC.DEFER_BLOCKING 0x0 ;  /* 0x0000000000007b1d */ /* 0x000fe20000010000 */
[----:B------:R-:W-:Y:S01]  /*9c80*/  IADD3 R4, P0, PT, R2, 0x400, RZ ;  /* 0x0000040002047810 */ /* 0x000fe20007f1e0ff */
[C---:B------:R-:W-:Y:S01]  /*9c90*/  VIADD R12, R44.reuse, 0x400 ;  /* 0x000004002c0c7836 */ /* 0x040fe20000000000 */
[----:B------:R-:W-:Y:S02]  /*9ca0*/  IADD3 R8, P1, PT, R44, 0x400, RZ ;  /* 0x000004002c087810 */ /* 0x000fe40007f3e0ff */
[----:B------:R-:W-:Y:S01]  /*9cb0*/  F2FP.F16.F32.PACK_AB R173, R11, R10 ;  /* 0x0000000a0bad723e */ /* 0x000fe200000000ff */
[----:B------:R-:W-:Y:S01]  /*9cc0*/  IMAD.X R5, RZ, RZ, RZ, P0 ;  /* 0x000000ffff057224 */ /* 0x000fe200000e06ff */
[----:B------:R-:W-:Y:S01]  /*9cd0*/  F2FP.F16.F32.PACK_AB R175, R175, R174 ;  /* 0x000000aeafaf723e */ /* 0x000fe200000000ff */
[----:B------:R-:W-:Y:S01]  /*9ce0*/  IMAD.X R9, RZ, RZ, RZ, P1 ;  /* 0x000000ffff097224 */ /* 0x000fe200008e06ff */
[----:B------:R-:W-:Y:S01]  /*9cf0*/  F2FP.F16.F32.PACK_AB R151, R151, R150 ;  /* 0x000000969797723e */ /* 0x000fe200000000ff */
[----:B------:R-:W-:Y:S01]  /*9d00*/  BSSY.RECONVERGENT B0, `(.L_x_78) ;  /* 0x0000020000007945 */ /* 0x000fe20003800200 */
[----:B------:R-:W-:Y:S01]  /*9d10*/  MOV R10, R4 ;  /* 0x00000004000a7202 */ /* 0x000fe20000000f00 */
[----:B------:R-:W-:Y:S01]  /*9d20*/  VIADD R4, R2, 0x400 ;  /* 0x0000040002047836 */ /* 0x000fe20000000000 */
[----:B------:R-:W-:-:S02]  /*9d30*/  F2FP.F16.F32.PACK_AB R172, R95, R96 ;  /* 0x000000605fac723e */ /* 0x000fc400000000ff */
[----:B------:R-:W-:Y:S02]  /*9d40*/  F2FP.F16.F32.PACK_AB R174, R93, R94 ;  /* 0x0000005e5dae723e */ /* 0x000fe400000000ff */
[----:B------:R-:W-:Y:S02]  /*9d50*/  F2FP.F16.F32.PACK_AB R149, R19, R18 ;  /* 0x000000121395723e */ /* 0x000fe400000000ff */
[----:B------:R-:W-:Y:S02]  /*9d60*/  MOV R8, R8 ;  /* 0x0000000800087202 */ /* 0x000fe40000000f00 */
[----:B------:R-:W-:Y:S02]  /*9d70*/  F2FP.F16.F32.PACK_AB R148, R91, R92 ;  /* 0x0000005c5b94723e */ /* 0x000fe400000000ff */
[----:B------:R-:W-:Y:S01]  /*9d80*/  F2FP.F16.F32.PACK_AB R150, R89, R90 ;  /* 0x0000005a5996723e */ /* 0x000fe200000000ff */
[----:B------:R2:W-:Y:S04]  /*9d90*/  STSM.16.M88.4 [R10], R172 ;  /* 0x000000ac0a007844 */ /* 0x0005e80000000200 */
[----:B------:R2:W-:Y:S01]  /*9da0*/  STSM.16.M88.4 [R8], R148 ;  /* 0x0000009408007844 */ /* 0x0005e20000000200 */
[----:B------:R3:W-:Y:S06]  /*9db0*/  MEMBAR.ALL.CTA ;  /* 0x0000000000007992 */ /* 0x0007ec0000008000 */
[----:B---3--:R-:W3:Y:S02]  /*9dc0*/  FENCE.VIEW.ASYNC.S ;  /* 0x00000000000073c6 */ /* 0x008ee40000000000 */
[----:B---3--:R-:W-:Y:S06]  /*9dd0*/  BAR.SYNC.DEFER_BLOCKING 0x0 ;  /* 0x0000000000007b1d */ /* 0x008fec0000010000 */
[----:B------:R-:W-:Y:S05]  /*9de0*/  @P2 BRA `(.L_x_79) ;  /* 0x0000000000442947 */ /* 0x000fea0003800000 */
[----:B------:R-:W3:Y:S01]  /*9df0*/  LDCU.64 UR8, c[0x0][0x348] ;  /* 0x00006900ff0877ac */ /* 0x000ee20008000a00 */
[----:B------:R-:W-:Y:S01]  /*9e00*/  R2UR UR20, R97 ;  /* 0x00000000611472ca */ /* 0x000fe200000e0000 */
[----:B--2---:R-:W-:Y:S01]  /*9e10*/  VIADD R8, R0, 0x480 ;  /* 0x0000048000087836 */ /* 0x004fe20000000000 */
[----:B------:R-:W-:Y:S01]  /*9e20*/  PLOP3.LUT P1, PT, PT, PT, PT, 0x80, 0x8 ;  /* 0x000000000008781c */ /* 0x000fe20003f2f070 */
[----:B------:R-:W-:Y:S01]  /*9e30*/  UMOV UR17, 0x20 ;  /* 0x0000002000117882 */ /* 0x000fe20000000000 */
[----:B------:R-:W-:Y:S01]  /*9e40*/  UMOV UR18, URZ ;  /* 0x000000ff00127c82 */ /* 0x000fe20008000000 */
[----:B---3--:R-:W-:-:S04]  /*9e50*/  UIADD3 UR8, UP0, UPT, UR8, 0x180, URZ ;  /* 0x0000018008087890 */ /* 0x008fc8000ff1e0ff */
[----:B------:R-:W-:-:S12]  /*9e60*/  UIADD3.X UR9, UPT, UPT, URZ, UR9, URZ, UP0, !UPT ;  /* 0x00000009ff097290 */ /* 0x000fd800087fe4ff */
.L_x_80:
        /* <DEDUP_REMOVED lines=9> */
.L_x_79:
[----:B------:R-:W-:Y:S05]  /*9f00*/  BSYNC.RECONVERGENT B0 ;  /* 0x0000000000007941 */ /* 0x000fea0003800200 */
.L_x_78:
[----:B------:R-:W-:Y:S01]  /*9f10*/  BAR.SYNC.DEFER_BLOCKING 0x0 ;  /* 0x0000000000007b1d */ /* 0x000fe20000010000 */
[----:B--2---:R-:W-:Y:S02]  /*9f20*/  IADD3 R8, P0, PT, R2, 0x800, RZ ;  /* 0x0000080002087810 */ /* 0x004fe40007f1e0ff */
[----:B------:R-:W-:Y:S02]  /*9f30*/  IADD3 R10, P1, PT, R44, 0x800, RZ ;  /* 0x000008002c0a7810 */ /* 0x000fe40007f3e0ff */
[----:B------:R-:W-:Y:S01]  /*9f40*/  F2FP.F16.F32.PACK_AB R71, R71, R70 ;  /* 0x000000464747723e */ /* 0x000fe200000000ff */
[----:B------:R-:W-:Y:S01]  /*9f50*/  IMAD.X R9, RZ, RZ, RZ, P0 ;  /* 0x000000ffff097224 */ /* 0x000fe200000e06ff */
[----:B------:R-:W-:Y:S01]  /*9f60*/  F2FP.F16.F32.PACK_AB R69, R239, R238 ;  /* 0x000000eeef45723e */ /* 0x000fe200000000ff */
[----:B------:R-:W-:Y:S01]  /*9f70*/  IMAD.X R11, RZ, RZ, RZ, P1 ;  /* 0x000000ffff0b7224 */ /* 0x000fe200008e06ff */
[----:B------:R-:W-:Y:S01]  /*9f80*/  F2FP.F16.F32.PACK_AB R27, R27, R26 ;  /* 0x0000001a1b1b723e */ /* 0x000fe200000000ff */
[----:B------:R-:W-:Y:S01]  /*9f90*/  BSSY.RECONVERGENT B0, `(.L_x_81) ;  /* 0x000001f000007945 */ /* 0x000fe20003800200 */
[----:B------:R-:W-:-:S02]  /*9fa0*/  MOV R8, R8 ;  /* 0x0000000800087202 */ /* 0x000fc40000000f00 */
[----:B------:R-:W-:Y:S02]  /*9fb0*/  F2FP.F16.F32.PACK_AB R68, R237, R236 ;  /* 0x000000eced44723e */ /* 0x000fe400000000ff */
        /* <DEDUP_REMOVED lines=19> */
.L_x_83:
        /* <DEDUP_REMOVED lines=9> */
.L_x_82:
[----:B------:R-:W-:Y:S05]  /*a180*/  BSYNC.RECONVERGENT B0 ;  /* 0x0000000000007941 */ /* 0x000fea0003800200 */
.L_x_81:
[----:B------:R-:W-:Y:S01]  /*a190*/  BAR.SYNC.DEFER_BLOCKING 0x0 ;  /* 0x0000000000007b1d */ /* 0x000fe20000010000 */
[----:B--2---:R-:W-:Y:S02]  /*a1a0*/  F2FP.F16.F32.PACK_AB R8, R83, R84 ;  /* 0x000000545308723e */ /* 0x004fe400000000ff */
[----:B------:R-:W-:Y:S02]  /*a1b0*/  F2FP.F16.F32.PACK_AB R9, R31, R30 ;  /* 0x0000001e1f09723e */ /* 0x000fe400000000ff */
[----:B------:R-:W-:Y:S01]  /*a1c0*/  F2FP.F16.F32.PACK_AB R10, R81, R82 ;  /* 0x00000052510a723e */ /* 0x000fe200000000ff */
[----:B------:R-:W-:Y:S01]  /*a1d0*/  BSSY.RECONVERGENT B0, `(.L_x_84) ;  /* 0x000001d000007945 */ /* 0x000fe20003800200 */
[----:B------:R-:W-:Y:S02]  /*a1e0*/  F2FP.F16.F32.PACK_AB R11, R7, R6 ;  /* 0x00000006070b723e */ /* 0x000fe400000000ff */
[----:B------:R-:W-:Y:S02]  /*a1f0*/  F2FP.F16.F32.PACK_AB R16, R17, R16 ;  /* 0x000000101110723e */ /* 0x000fe400000000ff */
[----:B------:R-:W-:-:S02]  /*a200*/  F2FP.F16.F32.PACK_AB R17, R15, R14 ;  /* 0x0000000e0f11723e */ /* 0x000fc400000000ff */
        /* <DEDUP_REMOVED lines=10> */
[----:B------:R-:W-:Y:S01]  /*a2b0*/  VIADD R6, R0, 0x80 ;  /* 0x0000008000067836 */ /* 0x000fe20000000000 */
[----:B------:R-:W-:Y:S01]  /*a2c0*/  PLOP3.LUT P1, PT, PT, PT, PT, 0x80, 0x8 ;  /* 0x000000000008781c */ /* 0x000fe20003f2f070 */
[----:B------:R-:W-:Y:S01]  /*a2d0*/  UMOV UR17, 0x60 ;  /* 0x0000006000117882 */ /* 0x000fe20000000000 */
[----:B------:R-:W-:Y:S01]  /*a2e0*/  UMOV UR18, URZ ;  /* 0x000000ff00127c82 */ /* 0x000fe20008000000 */
[----:B---3--:R-:W-:-:S04]  /*a2f0*/  UIADD3 UR8, UP0, UPT, UR8, 0x180, URZ ;  /* 0x0000018008087890 */ /* 0x008fc8000ff1e0ff */
[----:B------:R-:W-:-:S12]  /*a300*/  UIADD3.X UR9, UPT, UPT, URZ, UR9, URZ, UP0, !UPT ;  /* 0x00000009ff097290 */ /* 0x000fd800087fe4ff */
.L_x_86:
[----:B------:R-:W-:Y:S02]  /*a310*/  PLOP3.LUT P0, PT, P0, P1, PT, 0xf2, 0x2f ;  /* 0x00000000002f781c */ /* 0x000fe40000703e72 */
[----:B------:R-:W-:Y:S01]  /*a320*/  @P1 R2UR P0, UR16, R6 ;  /* 0x00000000061012ca */ /* 0x000fe20000000000 */
[----:B------:R-:W-:-:S07]  /*a330*/  UMOV UR19, UR12 ;  /* 0x0000000c00137c82 */ /* 0x000fce0008000000 */
[----:B------:R-:W-:Y:S02]  /*a340*/  @P1 PLOP3.LUT P1, PT, P0, PT, PT, 0x80, 0x8 ;  /* 0x000000000008181c */ /* 0x000fe4000072f070 */
[----:B------:R-:W-:-:S03]  /*a350*/  PLOP3.LUT P0, PT, PT, PT, PT, 0x80, 0x8 ;  /* 0x000000000008781c */ /* 0x000fc60003f0f070 */
[----:B------:R3:W-:Y:S08]  /*a360*/  UTMASTG.4D [UR16], [UR8], desc[URZ] ;  /* 0x0000ff10080073b5 */ /* 0x0007f00008019000 */
[----:B---3--:R-:W-:Y:S05]  /*a370*/  @P1 BRA.U.ANY `(.L_x_86) ;  /* 0xfffffffd00e41947 */ /* 0x008fea000393ffff */
[----:B------:R0:W-:Y:S01]  /*a380*/  UTMACMDFLUSH ;  /* 0x00000000000079b7 */ /* 0x0001e20000000000 */
[----:B------:R-:W-:-:S04]  /*a390*/  DEPBAR.LE SB0, 0x2 ;  /* 0x000080800000791a */ /* 0x000fc80000000000 */
.L_x_85:
[----:B------:R-:W-:Y:S05]  /*a3a0*/  BSYNC.RECONVERGENT B0 ;  /* 0x0000000000007941 */ /* 0x000fea0003800200 */
.L_x_84:
[----:B--2---:R-:W2:Y:S04]  /*a3b0*/  LDL.LU R9, [R1+0x5c] ;  /* 0x00005c0001097983 */ /* 0x004ea80000300800 */
[----:B------:R-:W2:Y:S04]  /*a3c0*/  LDL.LU R8, [R1+0x58] ;  /* 0x0000580001087983 */ /* 0x000ea80000300800 */
[----:B------:R-:W3:Y:S04]  /*a3d0*/  LDL.LU R7, [R1+0x4c] ;  /* 0x00004c0001077983 */ /* 0x000ee80000300800 */
[----:B------:R-:W3:Y:S01]  /*a3e0*/  LDL.LU R6, [R1+0x48] ;  /* 0x0000480001067983 */ /* 0x000ee20000300800 */
[----:B------:R-:W-:Y:S01]  /*a3f0*/  IMAD.MOV.U32 R5, RZ, RZ, RZ ;  /* 0x000000ffff057224 */ /* 0x000fe200078e00ff */
[----:B------:R-:W-:Y:S01]  /*a400*/  F2FP.F16.F32.PACK_AB R35, R35, R34 ;  /* 0x000000222323723e */ /* 0x000fe200000000ff */
[----:B------:R-:W-:Y:S01]  /*a410*/  IMAD.MOV.U32 R13, RZ, RZ, RZ ;  /* 0x000000ffff0d7224 */ /* 0x000fe200078e00ff */
[----:B------:R-:W-:Y:S01]  /*a420*/  F2FP.F16.F32.PACK_AB R10, R77, R76 ;  /* 0x0000004c4d0a723e */ /* 0x000fe200000000ff */
[----:B------:R-:W-:Y:S01]  /*a430*/  BSSY.RECONVERGENT B0, `(.L_x_87) ;  /* 0x0000023000007945 */ /* 0x000fe20003800200 */
[----:B------:R-:W-:Y:S01]  /*a440*/  MOV R14, R4 ;  /* 0x00000004000e7202 */ /* 0x000fe20000000f00 */
[----:B------:R-:W-:Y:S01]  /*a450*/  VIADD R44, R44, 0x800 ;  /* 0x000008002c2c7836 */ /* 0x000fe20000000000 */
[----:B------:R-:W-:Y:S01]  /*a460*/  F2FP.F16.F32.PACK_AB R33, R155, R154 ;  /* 0x0000009a9b21723e */ /* 0x000fe200000000ff */
[----:B------:R-:W-:Y:S01]  /*a470*/  VIADD R2, R2, 0x800 ;  /* 0x0000080002027836 */ /* 0x000fe20000000000 */
[----:B------:R-:W-:-:S02]  /*a480*/  MOV R12, R12 ;  /* 0x0000000c000c7202 */ /* 0x000fc40000000f00 */
[----:B------:R-:W-:Y:S02]  /*a490*/  F2FP.F16.F32.PACK_AB R32, R153, R152 ;  /* 0x000000989920723e */ /* 0x000fe400000000ff */
[----:B------:R-:W-:Y:S01]  /*a4a0*/  F2FP.F16.F32.PACK_AB R34, R75, R74 ;  /* 0x0000004a4b22723e */ /* 0x000fe200000000ff */
[----:B------:R-:W-:Y:S01]  /*a4b0*/  BAR.SYNC.DEFER_BLOCKING 0x0 ;  /* 0x0000000000007b1d */ /* 0x000fe20000010000 */
[----:B--2---:R-:W-:Y:S02]  /*a4c0*/  F2FP.F16.F32.PACK_AB R9, R9, R8 ;  /* 0x000000080909723e */ /* 0x004fe400000000ff */
[----:B------:R-:W-:Y:S02]  /*a4d0*/  F2FP.F16.F32.PACK_AB R8, R79, R78 ;  /* 0x0000004e4f08723e */ /* 0x000fe400000000ff */
[----:B---3--:R-:W-:-:S05]  /*a4e0*/  F2FP.F16.F32.PACK_AB R11, R7, R6 ;  /* 0x00000006070b723e */ /* 0x008fca00000000ff */
        /* <DEDUP_REMOVED lines=14> */
.L_x_89:
        /* <DEDUP_REMOVED lines=9> */
.L_x_88:
[----:B------:R-:W-:Y:S05]  /*a660*/  BSYNC.RECONVERGENT B0 ;  /* 0x0000000000007941 */ /* 0x000fea0003800200 */
.L_x_87:
[----:B------:R-:W3:Y:S04]  /*a670*/  LDL.LU R5, [R1+0x3c] ;  /* 0x00003c0001057983 */ /* 0x000ee80000300800 */
[----:B------:R-:W3:Y:S01]  /*a680*/  LDL.LU R4, [R1+0x38] ;  /* 0x0000380001047983 */ /* 0x000ee20000300800 */
[----:B------:R-:W-:Y:S01]  /*a690*/  IMAD.MOV.U32 R3, RZ, RZ, RZ ;  /* 0x000000ffff037224 */ /* 0x000fe200078e00ff */
[----:B------:R-:W-:Y:S01]  /*a6a0*/  F2FP.F16.F32.PACK_AB R167, R167, R166 ;  /* 0x000000a6a7a7723e */ /* 0x000fe200000000ff */
[----:B------:R-:W-:Y:S01]  /*a6b0*/  IMAD.MOV.U32 R45, RZ, RZ, RZ ;  /* 0x000000ffff2d7224 */ /* 0x000fe200078e00ff */
        /* <DEDUP_REMOVED lines=9> */
[----:B------:R-:W-:Y:S01]  /*a750*/  BAR.SYNC.DEFER_BLOCKING 0x0 ;  /* 0x0000000000007b1d */ /* 0x000fe20000010000 */
[----:B---3--:R-:W-:-:S05]  /*a760*/  F2FP.F16.F32.PACK_AB R165, R5, R4 ;  /* 0x0000000405a5723e */ /* 0x008fca00000000ff */
[----:B------:R3:W-:Y:S04]  /*a770*/  STSM.16.M88.4 [R2], R164 ;  /* 0x000000a402007844 */ /* 0x0007e80000000200 */
[----:B------:R3:W-:Y:S01]  /*a780*/  STSM.16.M88.4 [R44], R168 ;  /* 0x000000a82c007844 */ /* 0x0007e20000000200 */
[----:B------:R4:W-:Y:S06]  /*a790*/  MEMBAR.ALL.CTA ;  /* 0x0000000000007992 */ /* 0x0009ec0000008000 */
[----:B----4-:R-:W4:Y:S02]  /*a7a0*/  FENCE.VIEW.ASYNC.S ;  /* 0x00000000000073c6 */ /* 0x010f240000000000 */
[----:B----4-:R-:W-:Y:S06]  /*a7b0*/  BAR.SYNC.DEFER_BLOCKING 0x0 ;  /* 0x0000000000007b1d */ /* 0x010fec0000010000 */
[----:B------:R-:W-:Y:S05]  /*a7c0*/  @P2 BRA `(.L_x_91) ;  /* 0x0000000000442947 */ /* 0x000fea0003800000 */
[----:B------:R-:W4:Y:S01]  /*a7d0*/  LDCU.64 UR8, c[0x0][0x348] ;  /* 0x00006900ff0877ac */ /* 0x000f220008000a00 */
[----:B------:R-:W-:Y:S01]  /*a7e0*/  R2UR UR20, R97 ;  /* 0x00000000611472ca */ /* 0x000fe200000e0000 */
[----:B---3--:R-:W-:Y:S01]  /*a7f0*/  VIADD R2, R0, 0x880 ;  /* 0x0000088000027836 */ /* 0x008fe20000000000 */
[----:B------:R-:W-:Y:S01]  /*a800*/  PLOP3.LUT P1, PT, PT, PT, PT, 0x80, 0x8 ;  /* 0x000000000008781c */ /* 0x000fe20003f2f070 */
[----:B------:R-:W-:Y:S01]  /*a810*/  UMOV UR17, 0xa0 ;  /* 0x000000a000117882 */ /* 0x000fe20000000000 */
[----:B------:R-:W-:Y:S01]  /*a820*/  UMOV UR18, URZ ;  /* 0x000000ff00127c82 */ /* 0x000fe20008000000 */
[----:B----4-:R-:W-:-:S04]  /*a830*/  UIADD3 UR8, UP0, UPT, UR8, 0x180, URZ ;  /* 0x0000018008087890 */ /* 0x010fc8000ff1e0ff */
[----:B------:R-:W-:-:S12]  /*a840*/  UIADD3.X UR9, UPT, UPT, URZ, UR9, URZ, UP0, !UPT ;  /* 0x00000009ff097290 */ /* 0x000fd800087fe4ff */
.L_x_92:
        /* <DEDUP_REMOVED lines=9> */
.L_x_91:
[----:B------:R-:W-:Y:S05]  /*a8e0*/  BSYNC.RECONVERGENT B0 ;  /* 0x0000000000007941 */ /* 0x000fea0003800200 */
.L_x_90:
[----:B------:R-:W4:Y:S04]  /*a8f0*/  LDL.LU R6, [R1+0x9c] ;  /* 0x00009c0001067983 */ /* 0x000f280000300800 */
[----:B------:R-:W4:Y:S04]  /*a900*/  LDL.LU R5, [R1+0x98] ;  /* 0x0000980001057983 */ /* 0x000f280000300800 */
[----:B--2---:R-:W2:Y:S04]  /*a910*/  LDL.LU R3, [R1+0x8c] ;  /* 0x00008c0001037983 */ /* 0x004ea80000300800 */
[----:B---3--:R-:W2:Y:S01]  /*a920*/  LDL.LU R2, [R1+0x88] ;  /* 0x0000880001027983 */ /* 0x008ea20000300800 */
[----:B-----5:R-:W-:Y:S01]  /*a930*/  F2FP.F16.F32.PACK_AB R4, R55, R54 ;  /* 0x000000363704723e */ /* 0x020fe200000000ff */
[----:B------:R-:W-:Y:S01]  /*a940*/  BSSY.RECONVERGENT B0, `(.L_x_93) ;  /* 0x0000020000007945 */ /* 0x000fe20003800200 */
[----:B------:R-:W-:-:S02]  /*a950*/  F2FP.F16.F32.PACK_AB R8, R137, R136 ;  /* 0x000000888908723e */ /* 0x000fc400000000ff */
[----:B------:R-:W-:Y:S02]  /*a960*/  F2FP.F16.F32.PACK_AB R9, R139, R138 ;  /* 0x0000008a8b09723e */ /* 0x000fe400000000ff */
[----:B------:R-:W-:Y:S02]  /*a970*/  F2FP.F16.F32.PACK_AB R10, R57, R56 ;  /* 0x00000038390a723e */ /* 0x000fe400000000ff */
[----:B------:R-:W-:Y:S01]  /*a980*/  F2FP.F16.F32.PACK_AB R11, R59, R58 ;  /* 0x0000003a3b0b723e */ /* 0x000fe200000000ff */
[----:B------:R-:W-:Y:S01]  /*a990*/  BAR.SYNC.DEFER_BLOCKING 0x0 ;  /* 0x0000000000007b1d */ /* 0x000fe20000010000 */
[----:B----4-:R-:W-:Y:S02]  /*a9a0*/  F2FP.F16.F32.PACK_AB R5, R6, R5 ;  /* 0x000000050605723e */ /* 0x010fe400000000ff */
[----:B------:R-:W-:Y:S02]  /*a9b0*/  F2FP.F16.F32.PACK_AB R6, R53, R52 ;  /* 0x000000343506723e */ /* 0x000fe400000000ff */
[----:B--2---:R-:W-:-:S05]  /*a9c0*/  F2FP.F16.F32.PACK_AB R7, R3, R2 ;  /* 0x000000020307723e */ /* 0x004fca00000000ff */
        /* <DEDUP_REMOVED lines=14> */
.L_x_95:
        /* <DEDUP_REMOVED lines=9> */
.L_x_94:
[----:B------:R-:W-:Y:S05]  /*ab40*/  BSYNC.RECONVERGENT B0 ;  /* 0x0000000000007941 */ /* 0x000fea0003800200 */
.L_x_93:
[----:B--2---:R-:W2:Y:S04]  /*ab50*/  LDL.LU R6, [R1+0x7c] ;  /* 0x00007c0001067983 */ /* 0x004ea80000300800 */
[----:B------:R-:W2:Y:S04]  /*ab60*/  LDL.LU R5, [R1+0x78] ;  /* 0x0000780001057983 */ /* 0x000ea80000300800 */
[----:B------:R-:W3:Y:S04]  /*ab70*/  LDL.LU R3, [R1+0x6c] ;  /* 0x00006c0001037983 */ /* 0x000ee80000300800 */
[----:B------:R-:W3:Y:S01]  /*ab80*/  LDL.LU R2, [R1+0x68] ;  /* 0x0000680001027983 */ /* 0x000ee20000300800 */
[----:B------:R-:W-:Y:S01]  /*ab90*/  F2FP.F16.F32.PACK_AB R4, R47, R46 ;  /* 0x0000002e2f04723e */ /* 0x000fe200000000ff */
[----:B------:R-:W-:Y:S01]  /*aba0*/  BSSY.RECONVERGENT B0, `(.L_x_96) ;  /* 0x0000020000007945 */ /* 0x000fe20003800200 */
[----:B------:R-:W-:-:S02]  /*abb0*/  F2FP.F16.F32.PACK_AB R8, R49, R48 ;  /* 0x000000303108723e */ /* 0x000fc400000000ff */
[----:B------:R-:W-:Y:S02]  /*abc0*/  F2FP.F16.F32.PACK_AB R9, R51, R50 ;  /* 0x000000323309723e */ /* 0x000fe400000000ff */
        /* <DEDUP_REMOVED lines=20> */
.L_x_98:
        /* <DEDUP_REMOVED lines=9> */
.L_x_97:
[----:B------:R-:W-:Y:S05]  /*ada0*/  BSYNC.RECONVERGENT B0 ;  /* 0x0000000000007941 */ /* 0x000fea0003800200 */
.L_x_96:
[----:B------:R-:W-:Y:S06]  /*adb0*/  BAR.SYNC.DEFER_BLOCKING 0x0 ;  /* 0x0000000000007b1d */ /* 0x000fec0000010000 */
[----:B------:R-:W-:Y:S05]  /*adc0*/  EXIT ;  /* 0x000000000000794d */ /* 0x000fea0003800000 */
.L_x_4:
[----:B------:R-:W-:Y:S02]  /*add0*/  IMAD.MOV.U32 R2, RZ, RZ, -0x80000000 ;  /* 0x80000000ff027424 */ /* 0x000fe400078e00ff */
[----:B--2---:R-:W-:-:S04]  /*ade0*/  IMAD.MOV.U32 R3, RZ, RZ, -0x80000000 ;  /* 0x80000000ff037424 */ /* 0x004fc800078e00ff */
[----:B------:R2:W3:Y:S03]  /*adf0*/  SYNCS.PHASECHK.TRANS64.TRYWAIT P0, [R5+URZ+0x28], R3 ;  /* 0x00002803050075a7 */ /* 0x0004e600080011ff */
[----:B---3--:R-:W-:Y:S05]  /*ae00*/  @!P0 NANOSLEEP.SYNCS 0x989680 ;  /* 0x009896800000895d */ /* 0x008fea0003900000 */
[----:B------:R-:W3:Y:S02]  /*ae10*/  @!P0 SYNCS.PHASECHK.TRANS64 P0, [R5+URZ+0x28], R3 ;  /* 0x00002803050085a7 */ /* 0x000ee400080010ff */
[----:B---3--:R-:W-:Y:S05]  /*ae20*/  @!P0 BRA `(.L_x_4) ;  /* 0xfffffffc00e88947 */ /* 0x008fea000383ffff */
[----:B------:R-:W-:Y:S05]  /*ae30*/  BRA `(.L_x_99) ;  /* 0xffffff5800087947 */ /* 0x000fea000383ffff */
.L_x_37:
[----:B---3--:R-:W-:Y:S02]  /*ae40*/  IMAD.MOV.U32 R2, RZ, RZ, -0x80000000 ;  /* 0x80000000ff027424 */ /* 0x008fe400078e00ff */
[----:B--2---:R-:W-:-:S04]  /*ae50*/  IMAD.MOV.U32 R3, RZ, RZ, -0x80000000 ;  /* 0x80000000ff037424 */ /* 0x004fc800078e00ff */
[----:B------:R2:W3:Y:S03]  /*ae60*/  SYNCS.PHASECHK.TRANS64.TRYWAIT P0, [R5+URZ+0x8], R3 ;  /* 0x00000803050075a7 */ /* 0x0004e600080011ff */
[----:B---3--:R-:W-:Y:S05]  /*ae70*/  @!P0 NANOSLEEP.SYNCS 0x989680 ;  /* 0x009896800000895d */ /* 0x008fea0003900000 */
[----:B------:R-:W3:Y:S02]  /*ae80*/  @!P0 SYNCS.PHASECHK.TRANS64 P0, [R5+URZ+0x8], R3 ;  /* 0x00000803050085a7 */ /* 0x000ee400080010ff */
[----:B---3--:R-:W-:Y:S05]  /*ae90*/  @!P0 BRA `(.L_x_37) ;  /* 0xfffffffc00e88947 */ /* 0x008fea000383ffff */
[----:B------:R-:W-:Y:S05]  /*aea0*/  BRA `(.L_x_100) ;  /* 0xffffff74000c7947 */ /* 0x000fea000383ffff */
.L_x_43:
[----:B-1----:R1:W2:Y:S02]  /*aeb0*/  SYNCS.PHASECHK.TRANS64.TRYWAIT P3, [R0+URZ+0x20], RZ ;  /* 0x000020ff000075a7 */ /* 0x0022a400080611ff */
[----:B--2---:R-:W-:Y:S05]  /*aec0*/  @!P3 NANOSLEEP.SYNCS 0x989680 ;  /* 0x009896800000b95d */ /* 0x004fea0003900000 */
[----:B------:R-:W2:Y:S02]  /*aed0*/  @!P3 SYNCS.PHASECHK.TRANS64 P3, [R0+URZ+0x20], RZ ;  /* 0x000020ff0000b5a7 */ /* 0x000ea400080610ff */
[----:B--2---:R-:W-:Y:S05]  /*aee0*/  @!P3 BRA `(.L_x_43) ;  /* 0xfffffffc00f0b947 */ /* 0x004fea000383ffff */
[----:B------:R-:W-:Y:S05]  /*aef0*/  BRA `(.L_x_42) ;  /* 0xffffff7c00987947 */ /* 0x000fea000383ffff */
.L_x_47:
[----:B------:R-:W-:-:S07]  /*af00*/  IMAD.MOV.U32 R3, RZ, RZ, R2 ;  /* 0x000000ffff037224 */ /* 0x000fce00078e0002 */
.L_x_101:
[----:B-1----:R1:W2:Y:S02]  /*af10*/  SYNCS.PHASECHK.TRANS64.TRYWAIT P0, [R37+URZ], R3 ;  /* 0x00000003250075a7 */ /* 0x0022a400080011ff */
[----:B--2---:R-:W-:Y:S05]  /*af20*/  @!P0 NANOSLEEP.SYNCS 0x989680 ;  /* 0x009896800000895d */ /* 0x004fea0003900000 */
[----:B------:R-:W2:Y:S02]  /*af30*/  @!P0 SYNCS.PHASECHK.TRANS64 P0, [R37+URZ], R3 ;  /* 0x00000003250085a7 */ /* 0x000ea400080010ff */
[----:B--2---:R-:W-:Y:S05]  /*af40*/  @!P0 BRA `(.L_x_101) ;  /* 0xfffffffc00f08947 */ /* 0x004fea000383ffff */
[----:B------:R-:W-:Y:S05]  /*af50*/  BRA `(.L_x_46) ;  /* 0xffffff8000c87947 */ /* 0x000fea000383ffff */
.L_x_51:
[----:B------:R-:W-:-:S07]  /*af60*/  IMAD.MOV.U32 R3, RZ, RZ, R2 ;  /* 0x000000ffff037224 */ /* 0x000fce00078e0002 */
.L_x_102:
[----:B-1----:R1:W2:Y:S02]  /*af70*/  SYNCS.PHASECHK.TRANS64.TRYWAIT P0, [R37+URZ+0x18], R3 ;  /* 0x00001803250075a7 */ /* 0x0022a400080011ff */
[----:B--2---:R-:W-:Y:S05]  /*af80*/  @!P0 NANOSLEEP.SYNCS 0x989680 ;  /* 0x009896800000895d */ /* 0x004fea0003900000 */
[----:B------:R-:W2:Y:S02]  /*af90*/  @!P0 SYNCS.PHASECHK.TRANS64 P0, [R37+URZ+0x18], R3 ;  /* 0x00001803250085a7 */ /* 0x000ea400080010ff */
[----:B--2---:R-:W-:Y:S05]  /*afa0*/  @!P0 BRA `(.L_x_102) ;  /* 0xfffffffc00f08947 */ /* 0x004fea000383ffff */
[----:B------:R-:W-:Y:S05]  /*afb0*/  BRA `(.L_x_103) ;  /* 0xffffff8000dc7947 */ /* 0x000fea000383ffff */
.L_x_59:
[----:B------:R-:W-:-:S07]  /*afc0*/  IMAD.MOV.U32 R3, RZ, RZ, R2 ;  /* 0x000000ffff037224 */ /* 0x000fce00078e0002 */
.L_x_104:
[----:B-1----:R1:W2:Y:S02]  /*afd0*/  SYNCS.PHASECHK.TRANS64.TRYWAIT P0, [R0+URZ+0x8], R3 ;  /* 0x00000803000075a7 */ /* 0x0022a400080011ff */
[----:B--2---:R-:W-:Y:S05]  /*afe0*/  @!P0 NANOSLEEP.SYNCS 0x989680 ;  /* 0x009896800000895d */ /* 0x004fea0003900000 */
[----:B------:R-:W2:Y:S02]  /*aff0*/  @!P0 SYNCS.PHASECHK.TRANS64 P0, [R0+URZ+0x8], R3 ;  /* 0x00000803000085a7 */ /* 0x000ea400080010ff */
[----:B--2---:R-:W-:Y:S05]  /*b000*/  @!P0 BRA `(.L_x_104) ;  /* 0xfffffffc00f08947 */ /* 0x004fea000383ffff */
[----:B------:R-:W-:Y:S05]  /*b010*/  BRA `(.L_x_105) ;  /* 0xffffffa400087947 */ /* 0x000fea000383ffff */
.L_x_66:
[----:B------:R-:W-:Y:S01]  /*b020*/  BSSY B1, `(.L_x_106) ;  /* 0x0000008000017945 */ /* 0x000fe20003800000 */
[----:B------:R-:W-:Y:S02]  /*b030*/  IMAD.MOV.U32 R160, RZ, RZ, R2 ;  /* 0x000000ffffa07224 */ /* 0x000fe400078e0002 */
[----:B------:R-:W-:Y:S02]  /*b040*/  IMAD.MOV.U32 R146, RZ, RZ, 0x2 ;  /* 0x00000002ff927424 */ /* 0x000fe400078e00ff */
[----:B------:R-:W-:Y:S02]  /*b050*/  IMAD.MOV.U32 R145, RZ, RZ, 0x1f ;  /* 0x0000001fff917424 */ /* 0x000fe400078e00ff */
[----:B------:R-:W-:-:S07]  /*b060*/  IMAD.MOV.U32 R144, RZ, RZ, 0xf ;  /* 0x0000000fff907424 */ /* 0x000fce00078e00ff */
[----:B-1----:R-:W-:Y:S05]  /*b070*/  WARPSYNC.COLLECTIVE R144, `(.L_x_107) ;  /* 0x0000000090087348 */ /* 0x002fea0003c00000 */
[----:B------:R1:W2:Y:S02]  /*b080*/  SHFL.BFLY P3, R144, R160, R146, R145 ;  /* 0x0c000092a0907389 */ /* 0x0002a40000060091 */
[----:B-12---:R-:W-:Y:S05]  /*b090*/  ENDCOLLECTIVE ;  /* 0x000000000000791b */ /* 0x006fea0003800000 */
.L_x_107:
[----:B------:R-:W-:Y:S05]  /*b0a0*/  BSYNC B1 ;  /* 0x0000000000017941 */ /* 0x000fea0003800000 */
.L_x_106:
[----:B------:R-:W-:Y:S02]  /*b0b0*/  IMAD.MOV.U32 R3, RZ, RZ, R144 ;  /* 0x000000ffff037224 */ /* 0x000fe400078e0090 */
[----:B------:R-:W-:Y:S02]  /*b0c0*/  IMAD.MOV.U32 R144, RZ, RZ, 0xf ;  /* 0x0000000fff907424 */ /* 0x000fe400078e00ff */
[----:B------:R-:W-:Y:S01]  /*b0d0*/  IMAD.MOV.U32 R146, RZ, RZ, 0x1 ;  /* 0x00000001ff927424 */ /* 0x000fe200078e00ff */
[----:B------:R-:W-:Y:S01]  /*b0e0*/  FMNMX R2, R2, R3, !PT ;  /* 0x0000000302027209 */ /* 0x000fe20007800000 */
[----:B------:R-:W-:-:S04]  /*b0f0*/  IMAD.MOV.U32 R145, RZ, RZ, 0x1f ;  /* 0x0000001fff917424 */ /* 0x000fc800078e00ff */
[----:B------:R-:W-:-:S07]  /*b100*/  IMAD.MOV.U32 R160, RZ, RZ, R2 ;  /* 0x000000ffffa07224 */ /* 0x000fce00078e0002 */
[----:B------:R-:W-:Y:S05]  /*b110*/  WARPSYNC.COLLECTIVE R144, `(.L_x_108) ;  /* 0x0000000090087348 */ /* 0x000fea0003c00000 */
[----:B------:R1:W2:Y:S02]  /*b120*/  SHFL.BFLY P3, R144, R160, R146, R145 ;  /* 0x0c000092a0907389 */ /* 0x0002a40000060091 */
[----:B-12---:R-:W-:Y:S05]  /*b130*/  ENDCOLLECTIVE ;  /* 0x000000000000791b */ /* 0x006fea0003800000 */
.L_x_108:
[----:B------:R-:W-:Y:S02]  /*b140*/  IMAD.MOV.U32 R146, RZ, RZ, 0x2 ;  /* 0x00000002ff927424 */ /* 0x000fe400078e00ff */
[----:B------:R-:W-:Y:S02]  /*b150*/  IMAD.MOV.U32 R3, RZ, RZ, R144 ;  /* 0x000000ffff037224 */ /* 0x000fe400078e0090 */
[----:B------:R-:W-:-:S03]  /*b160*/  IMAD.MOV.U32 R144, RZ, RZ, 0xf ;  /* 0x0000000fff907424 */ /* 0x000fc600078e00ff */
[----:B------:R-:W-:-:S04]  /*b170*/  FMNMX R3, R2, R3, !PT ;  /* 0x0000000302037209 */ /* 0x000fc80007800000 */
        /* <DEDUP_REMOVED lines=19> */
[----:B------:R-:W1:Y:S01]  /*b2b0*/  MUFU.EX2 R40, R40 ;  /* 0x0000002800287308 */ /* 0x000e620000000800 */
[----:B------:R-:W-:Y:S01]  /*b2c0*/  FMUL R162, R162, 1.4426950216293334961 ;  /* 0x3fb8aa3ba2a27820 */ /* 0x000fe20000400000 */
[----:B------:R-:W-:Y:S01]  /*b2d0*/  FMUL R54, R54, 1.4426950216293334961 ;  /* 0x3fb8aa3b36367820 */ /* 0x000fe20000400000 */
[----:B------:R-:W-:Y:S01]  /*b2e0*/  FMUL R143, R143, 1.4426950216293334961 ;  /* 0x3fb8aa3b8f8f7820 */ /* 0x000fe20000400000 */
[----:B------:R-:W-:Y:S01]  /*b2f0*/  FMUL R55, R55, 1.4426950216293334961 ;  /* 0x3fb8aa3b37377820 */ /* 0x000fe20000400000 */
[--C-:B------:R-:W-:Y:S01]  /*b300*/  FADD R177, R177, -R3.reuse ;  /* 0x80000003b1b17221 */ /* 0x100fe20000000000 */
[--C-:B------:R-:W-:Y:S01]  /*b310*/  FADD R140, R140, -R3.reuse ;  /* 0x800000038c8c7221 */ /* 0x100fe20000000000 */
[--C-:B------:R-:W-:Y:S01]  /*b320*/  FADD R181, R181, -R3.reuse ;  /* 0x80000003b5b57221 */ /* 0x100fe20000000000 */
[----:B------:R-:W2:Y:S01]  /*b330*/  MUFU.EX2 R205, R180 ;  /* 0x000000b400cd7308 */ /* 0x000ea20000000800 */
        /* <DEDUP_REMOVED lines=38> */
[----:B-1----:R-:W-:Y:S01]  /*b5a0*/  FADD R54, RZ, R40 ;  /* 0x00000028ff367221 */ /* 0x002fe20000000000 */
[----:B------:R-:W-:Y:S01]  /*b5b0*/  FMUL R46, R46, 1.4426950216293334961 ;  /* 0x3fb8aa3b2e2e7820 */ /* 0x000fe20000400000 */
[----:B------:R-:W-:-:S05]  /*b5c0*/  FMUL R44, R44, 1.4426950216293334961 ;  /* 0x3fb8aa3b2c2c7820 */ /* 0x000fca0000400000 */
[----:B------:R-:W-:Y:S08]  /*b5d0*/  MUFU.EX2 R162, R143 ;  /* 0x0000008f00a27308 */ /* 0x000ff00000000800 */
[----:B------:R1:W3:Y:S08]  /*b5e0*/  MUFU.EX2 R143, R55 ;  /* 0x00000037008f7308 */ /* 0x0002f00000000800 */
[----:B------:R-:W4:Y:S01]  /*b5f0*/  MUFU.EX2 R192, R177 ;  /* 0x000000b100c07308 */ /* 0x000f220000000800 */
[----:B-1----:R-:W-:Y:S01]  /*b600*/  FADD R55, R47, -R3 ;  /* 0x800000032f377221 */ /* 0x002fe20000000000 */
[----:B------:R-:W-:-:S03]  /*b610*/  FADD R47, R212, R54 ;  /* 0x00000036d42f7221 */ /* 0x000fc60000000000 */
[----:B------:R-:W-:Y:S01]  /*b620*/  FMUL R55, R55, 1.4426950216293334961 ;  /* 0x3fb8aa3b37377820 */ /* 0x000fe20000400000 */
[----:B--2---:R-:W-:Y:S02]  /*b630*/  FADD R47, R205, R47 ;  /* 0x0000002fcd2f7221 */ /* 0x004fe40000000000 */
[----:B------:R-:W1:Y:S01]  /*b640*/  MUFU.EX2 R185, R140 ;  /* 0x0000008c00b97308 */ /* 0x000e620000000800 */
[----:B---3--:R-:W-:Y:S02]  /*b650*/  IMAD.MOV.U32 R225, RZ, RZ, R143 ;  /* 0x000000ffffe17224 */ /* 0x008fe400078e008f */
[----:B------:R-:W-:-:S04]  /*b660*/  FADD R47, R204, R47 ;  /* 0x0000002fcc2f7221 */ /* 0x000fc80000000000 */
[----:B------:R-:W-:Y:S01]  /*b670*/  FADD R47, R36, R47 ;  /* 0x0000002f242f7221 */ /* 0x000fe20000000000 */
[----:B------:R-:W2:Y:S03]  /*b680*/  MUFU.EX2 R184, R181 ;  /* 0x000000b500b87308 */ /* 0x000ea60000000800 */
[----:B------:R-:W-:-:S04]  /*b690*/  FADD R47, R193, R47 ;  /* 0x0000002fc12f7221 */ /* 0x000fc80000000000 */
[----:B----4-:R-:W-:Y:S01]  /*b6a0*/  FADD R47, R192, R47 ;  /* 0x0000002fc02f7221 */ /* 0x010fe20000000000 */
[----:B------:R-:W3:Y:S03]  /*b6b0*/  MUFU.EX2 R181, R142 ;  /* 0x0000008e00b57308 */ /* 0x000ee60000000800 */
[----:B-1----:R-:W-:-:S05]  /*b6c0*/  FADD R47, R185, R47 ;  /* 0x0000002fb92f7221 */ /* 0x002fca0000000000 */
[----:B------:R-:W1:Y:S01]  /*b6d0*/  MUFU.EX2 R177, R65 ;  /* 0x0000004100b17308 */ /* 0x000e620000000800 */
[----:B--2---:R-:W-:-:S07]  /*b6e0*/  FADD R47, R184, R47 ;  /* 0x0000002fb82f7221 */ /* 0x004fce0000000000 */
[----:B------:R-:W2:Y:S01]  /*b6f0*/  MUFU.EX2 R176, R176 ;  /* 0x000000b000b07308 */ /* 0x000ea20000000800 */
[----:B---3--:R-:W-:-:S04]  /*b700*/  FADD R47, R181, R47 ;  /* 0x0000002fb52f7221 */ /* 0x008fc80000000000 */
[----:B------:R-:W-:-:S03]  /*b710*/  FADD R47, R180, R47 ;  /* 0x0000002fb42f7221 */ /* 0x000fc60000000000 */
[----:B------:R-:W3:Y:S01]  /*b720*/  MUFU.EX2 R163, R67 ;  /* 0x0000004300a37308 */ /* 0x000ee20000000800 */
[----:B-1----:R-:W-:-:S07]  /*b730*/  FADD R47, R177, R47 ;  /* 0x0000002fb12f7221 */ /* 0x002fce0000000000 */
[----:B------:R-:W1:Y:S01]  /*b740*/  MUFU.EX2 R147, R147 ;  /* 0x0000009300937308 */ /* 0x000e620000000800 */
[----:B--2---:R-:W-:-:S07]  /*b750*/  FADD R47, R176, R47 ;  /* 0x0000002fb02f7221 */ /* 0x004fce0000000000 */
[----:B------:R-:W-:Y:S01]  /*b760*/  MUFU.EX2 R142, R66 ;  /* 0x00000042008e7308 */ /* 0x000fe20000000800 */
[----:B---3--:R-:W-:-:S04]  /*b770*/  FADD R47, R163, R47 ;  /* 0x0000002fa32f7221 */ /* 0x008fc80000000000 */
[----:B------:R-:W-:-:S03]  /*b780*/  FADD R47, R162, R47 ;  /* 0x0000002fa22f7221 */ /* 0x000fc60000000000 */
[----:B------:R2:W3:Y:S08]  /*b790*/  MUFU.EX2 R65, R52 ;  /* 0x0000003400417308 */ /* 0x0004f00000000800 */
[----:B------:R-:W4:Y:S01]  /*b7a0*/  MUFU.EX2 R141, R55 ;  /* 0x00000037008d7308 */ /* 0x000f220000000800 */
[----:B--2---:R-:W-:Y:S01]  /*b7b0*/  FADD R52, R41, -R3 ;  /* 0x8000000329347221 */ /* 0x004fe20000000000 */
[----:B------:R-:W-:-:S03]  /*b7c0*/  FADD R41, R161, R47 ;  /* 0x0000002fa1297221 */ /* 0x000fc60000000000 */
[----:B------:R-:W-:Y:S01]  /*b7d0*/  FMUL R52, R52, 1.4426950216293334961 ;  /* 0x3fb8aa3b34347820 */ /* 0x000fe20000400000 */
[----:B-1----:R-:W-:Y:S02]  /*b7e0*/  FADD R41, R147, R41 ;  /* 0x0000002993297221 */ /* 0x002fe40000000000 */
[----:B------:R1:W2:Y:S01]  /*b7f0*/  MUFU.EX2 R140, R224 ;  /* 0x000000e0008c7308 */ /* 0x0002a20000000800 */
[----:B---3--:R-:W-:Y:S02]  /*b800*/  IMAD.MOV.U32 R229, RZ, RZ, R65 ;  /* 0x000000ffffe57224 */ /* 0x008fe400078e0041 */
[----:B------:R-:W-:-:S04]  /*b810*/  FADD R41, R143, R41 ;  /* 0x000000298f297221 */ /* 0x000fc80000000000 */
[----:B------:R-:W-:Y:S01]  /*b820*/  FADD R41, R142, R41 ;  /* 0x000000298e297221 */ /* 0x000fe20000000000 */
[----:B------:R-:W3:Y:S01]  /*b830*/  MUFU.EX2 R67, R64 ;  /* 0x0000004000437308 */ /* 0x000ee20000000800 */
[----:B-1----:R-:W-:Y:S02]  /*b840*/  IMAD.MOV.U32 R224, RZ, RZ, R147 ;  /* 0x000000ffffe07224 */ /* 0x002fe400078e0093 */
[----:B----4-:R-:W-:-:S05]  /*b850*/  FADD R41, R141, R41 ;  /* 0x000000298d297221 */ /* 0x010fca0000000000 */
[----:B------:R1:W4:Y:S01]  /*b860*/  MUFU.EX2 R66, R220 ;  /* 0x000000dc00427308 */ /* 0x0003220000000800 */
[----:B--2---:R-:W-:Y:S01]  /*b870*/  FADD R41, R140, R41 ;  /* 0x000000298c297221 */ /* 0x004fe20000000000 */
[----:B------:R-:W-:-:S06]  /*b880*/  IMAD.MOV.U32 R232, RZ, RZ, R140 ;  /* 0x000000ffffe87224 */ /* 0x000fcc00078e008c */
[----:B------:R2:W5:Y:S01]  /*b890*/  MUFU.EX2 R64, R221 ;  /* 0x000000dd00407308 */ /* 0x0005620000000800 */
[----:B---3--:R-:W-:Y:S01]  /*b8a0*/  FADD R41, R67, R41 ;  /* 0x0000002943297221 */ /* 0x008fe20000000000 */
[----:B-1----:R-:W-:Y:S02]  /*b8b0*/  IMAD.MOV.U32 R220, RZ, RZ, R205 ;  /* 0x000000ffffdc7224 */ /* 0x002fe400078e00cd */
[----:B------:R-:W-:Y:S02]  /*b8c0*/  IMAD.MOV.U32 R205, RZ, RZ, R181 ;  /* 0x000000ffffcd7224 */ /* 0x000fe400078e00b5 */
[----:B------:R-:W-:Y:S02]  /*b8d0*/  IMAD.MOV.U32 R181, RZ, RZ, R161 ;  /* 0x000000ffffb57224 */ /* 0x000fe400078e00a1 */
[----:B------:R-:W1:Y:S01]  /*b8e0*/  MUFU.EX2 R55, R53 ;  /* 0x0000003500377308 */ /* 0x000e620000000800 */
[----:B----4-:R-:W-:Y:S01]  /*b8f0*/  FADD R41, R66, R41 ;  /* 0x0000002942297221 */ /* 0x010fe20000000000 */
[----:B--2---:R-:W-:-:S02]  /*b900*/  IMAD.MOV.U32 R221, RZ, RZ, R204 ;  /* 0x000000ffffdd7224 */ /* 0x004fc400078e00cc */
[----:B------:R-:W-:Y:S02]  /*b910*/  IMAD.MOV.U32 R204, RZ, RZ, R184 ;  /* 0x000000ffffcc7224 */ /* 0x000fe400078e00b8 */
[----:B------:R-:W-:Y:S02]  /*b920*/  IMAD.MOV.U32 R184, RZ, RZ, R176 ;  /* 0x000000ffffb87224 */ /* 0x000fe400078e00b0 */
[----:B------:R-:W2:Y:S01]  /*b930*/  MUFU.EX2 R54, R52 ;  /* 0x0000003400367308 */ /* 0x000ea20000000800 */
[----:B-----5:R3:W-:Y:S01]  /*b940*/  STL [R1], R64 ;  /* 0x0000004001007387 */ /* 0x0207e20000100800 */
[----:B------:R-:W-:Y:S02]  /*b950*/  IMAD.MOV.U32 R176, RZ, RZ, R142 ;  /* 0x000000ffffb07224 */ /* 0x000fe400078e008e */
[----:B------:R-:W-:Y:S02]  /*b960*/  IMAD.MOV.U32 R233, RZ, RZ, R67 ;  /* 0x000000ffffe97224 */ /* 0x000fe400078e0043 */
[----:B------:R-:W-:-:S02]  /*b970*/  IMAD.MOV.U32 R228, RZ, RZ, R66 ;  /* 0x000000ffffe47224 */ /* 0x000fc400078e0042 */
[----:B------:R4:W5:Y:S01]  /*b980*/  MUFU.EX2 R53, R45 ;  /* 0x0000002d00357308 */ /* 0x0009620000000800 */
[----:B-1----:R3:W-:Y:S07]  /*b990*/  STL [R1+0x4], R55 ;  /* 0x0000043701007387 */ /* 0x0027ee0000100800 */
[----:B------:R1:W3:Y:S01]  /*b9a0*/  MUFU.EX2 R52, R213 ;  /* 0x000000d500347308 */ /* 0x0002e20000000800 */
[----:B----4-:R-:W-:Y:S01]  /*b9b0*/  FADD R45, R37, -R3 ;  /* 0x80000003252d7221 */ /* 0x010fe20000000000 */
[----:B------:R-:W-:Y:S01]  /*b9c0*/  FADD R37, R65, R41 ;  /* 0x0000002941257221 */ /* 0x000fe20000000000 */
[----:B--2---:R-:W-:-:S02]  /*b9d0*/  IMAD.MOV.U32 R248, RZ, RZ, R54 ;  /* 0x000000fffff87224 */ /* 0x004fc400078e0036 */
[----:B------:R-:W-:Y:S01]  /*b9e0*/  FMUL R45, R45, 1.4426950216293334961 ;  /* 0x3fb8aa3b2d2d7820 */ /* 0x000fe20000400000 */
[----:B------:R-:W-:Y:S02]  /*b9f0*/  FADD R37, R64, R37 ;  /* 0x0000002540257221 */ /* 0x000fe40000000000 */
[----:B------:R-:W2:Y:S01]  /*ba00*/  MUFU.EX2 R47, R46 ;  /* 0x0000002e002f7308 */ /* 0x000ea20000000800 */
[----:B-1----:R-:W-:Y:S02]  /*ba10*/  IMAD.MOV.U32 R213, RZ, RZ, R185 ;  /* 0x000000ffffd57224 */ /* 0x002fe400078e00b9 */
[----:B------:R-:W-:Y:S01]  /*ba20*/  FADD R37, R55, R37 ;  /* 0x0000002537257221 */ /* 0x000fe20000000000 */
[----:B------:R-:W-:Y:S02]  /*ba30*/  IMAD.MOV.U32 R185, RZ, RZ, R163 ;  /* 0x000000ffffb97224 */ /* 0x000fe400078e00a3 */
[----:B-----5:R-:W-:Y:S02]  /*ba40*/  IMAD.MOV.U32 R249, RZ, RZ, R53 ;  /* 0x000000fffff97224 */ /* 0x020fe400078e0035 */
[----:B------:R-:W-:Y:S01]  /*ba50*/  FADD R37, R54, R37 ;  /* 0x0000002536257221 */ /* 0x000fe20000000000 */
[----:B------:R-:W1:Y:S01]  /*ba60*/  MUFU.EX2 R46, R45 ;  /* 0x0000002d002e7308 */ /* 0x000e620000000800 */
[----:B---3--:R3:W-:Y:S02]  /*ba70*/  STL [R1+0x20], R52 ;  /* 0x0000203401007387 */ /* 0x0087e40000100800 */
[----:B------:R-:W-:-:S04]  /*ba80*/  FADD R37, R53, R37 ;  /* 0x0000002535257221 */ /* 0x000fc80000000000 */
[----:B------:R-:W-:Y:S01]  /*ba90*/  FADD R37, R52, R37 ;  /* 0x0000002534257221 */ /* 0x000fe20000000000 */
[----:B------:R-:W4:Y:S01]  /*baa0*/  MUFU.EX2 R45, R44 ;  /* 0x0000002c002d7308 */ /* 0x000f220000000800 */
[----:B--2---:R3:W-:Y:S02]  /*bab0*/  STL [R1+0x24], R47 ;  /* 0x0000242f01007387 */ /* 0x0047e40000100800 */
[----:B------:R-:W-:-:S04]  /*bac0*/  FADD R37, R47, R37 ;  /* 0x000000252f257221 */ /* 0x000fc80000000000 */
[----:B-1----:R-:W-:Y:S01]  /*bad0*/  FADD R37, R46, R37 ;  /* 0x000000252e257221 */ /* 0x002fe20000000000 */
[----:B------:R3:W-:Y:S03]  /*bae0*/  STL [R1+0x10], R46 ;  /* 0x0000102e01007387 */ /* 0x0007e60000100800 */
[----:B----4-:R-:W-:Y:S01]  /*baf0*/  FADD R37, R45, R37 ;  /* 0x000000252d257221 */ /* 0x010fe20000000000 */
[----:B------:R3:W-:Y:S03]  /*bb00*/  STL [R1+0x14], R45 ;  /* 0x0000142d01007387 */ /* 0x0007e60000100800 */
[----:B------:R-:W-:-:S07]  /*bb10*/  IMAD.MOV.U32 R160, RZ, RZ, R37 ;  /* 0x000000ffffa07224 */ /* 0x000fce00078e0025 */
[----:B---3--:R-:W-:Y:S05]  /*bb20*/  WARPSYNC.COLLECTIVE R144, `(.L_x_109) ;  /* 0x0000000090087348 */ /* 0x008fea0003c00000 */
[----:B------:R1:W2:Y:S02]  /*bb30*/  SHFL.BFLY P3, R144, R160, R146, R145 ;  /* 0x0c000092a0907389 */ /* 0x0002a40000060091 */
[----:B-12---:R-:W-:Y:S05]  /*bb40*/  ENDCOLLECTIVE ;  /* 0x000000000000791b */ /* 0x006fea0003800000 */
.L_x_109:
[----:B------:R-:W-:Y:S02]  /*bb50*/  IMAD.MOV.U32 R146, RZ, RZ, 0x1 ;  /* 0x00000001ff927424 */ /* 0x000fe400078e00ff */
[----:B------:R-:W-:Y:S02]  /*bb60*/  IMAD.MOV.U32 R41, RZ, RZ, R144 ;  /* 0x000000ffff297224 */ /* 0x000fe400078e0090 */
[----:B------:R-:W-:Y:S02]  /*bb70*/  IMAD.MOV.U32 R144, RZ, RZ, 0xf ;  /* 0x0000000fff907424 */ /* 0x000fe400078e00ff */
[----:B------:R-:W-:Y:S01]  /*bb80*/  FADD R44, R37, R41 ;  /* 0x00000029252c7221 */ /* 0x000fe20000000000 */
[----:B------:R-:W-:Y:S02]  /*bb90*/  IMAD.MOV.U32 R41, RZ, RZ, R212 ;  /* 0x000000ffff297224 */ /* 0x000fe400078e00d4 */
[----:B------:R-:W-:Y:S02]  /*bba0*/  IMAD.MOV.U32 R37, RZ, RZ, R193 ;  /* 0x000000ffff257224 */ /* 0x000fe400078e00c1 */
[----:B------:R-:W-:-:S02]  /*bbb0*/  IMAD.MOV.U32 R160, RZ, RZ, R44 ;  /* 0x000000ffffa07224 */ /* 0x000fc400078e002c */
[----:B------:R-:W-:Y:S02]  /*bbc0*/  IMAD.MOV.U32 R212, RZ, RZ, R192 ;  /* 0x000000ffffd47224 */ /* 0x000fe400078e00c0 */
[----:B------:R-:W-:-:S07]  /*bbd0*/  IMAD.MOV.U32 R192, RZ, RZ, R180 ;  /* 0x000000ffffc07224 */ /* 0x000fce00078e00b4 */
[----:B------:R-:W-:Y:S05]  /*bbe0*/  WARPSYNC.COLLECTIVE R144, `(.L_x_110) ;  /* 0x0000000090087348 */ /* 0x000fea0003c00000 */
[----:B------:R1:W2:Y:S02]  /*bbf0*/  SHFL.BFLY P3, R144, R160, R146, R145 ;  /* 0x0c000092a0907389 */ /* 0x0002a40000060091 */
[----:B-12---:R-:W-:Y:S05]  /*bc00*/  ENDCOLLECTIVE ;  /* 0x000000000000791b */ /* 0x006fea0003800000 */
.L_x_110:
[----:B------:R-:W-:Y:S02]  /*bc10*/  IMAD.MOV.U32 R193, RZ, RZ, R177 ;  /* 0x000000ffffc17224 */ /* 0x000fe400078e00b1 */
[----:B------:R-:W-:Y:S02]  /*bc20*/  IMAD.MOV.U32 R180, RZ, RZ, R162 ;  /* 0x000000ffffb47224 */ /* 0x000fe400078e00a2 */
[----:B------:R-:W-:Y:S01]  /*bc30*/  IMAD.MOV.U32 R177, RZ, RZ, R141 ;  /* 0x000000ffffb17224 */ /* 0x000fe200078e008d */
[----:B------:R-:W-:Y:S06]  /*bc40*/  BRA `(.L_x_111) ;  /* 0xffffffac00807947 */ /* 0x000fec000383ffff */
.L_x_71:
[----:B--2---:R-:W-:-:S07]  /*bc50*/  IMAD.MOV.U32 R3, RZ, RZ, R2 ;  /* 0x000000ffff037224 */ /* 0x004fce00078e0002 */
.L_x_112:
[----:B--2---:R2:W3:Y:S02]  /*bc60*/  SYNCS.PHASECHK.TRANS64.TRYWAIT P0, [R0+URZ+0x10], R3 ;  /* 0x00001003000075a7 */ /* 0x0044e400080011ff */
[----:B---3--:R-:W-:Y:S05]  /*bc70*/  @!P0 NANOSLEEP.SYNCS 0x989680 ;  /* 0x009896800000895d */ /* 0x008fea0003900000 */
[----:B------:R-:W3:Y:S02]  /*bc80*/  @!P0 SYNCS.PHASECHK.TRANS64 P0, [R0+URZ+0x10], R3 ;  /* 0x00001003000085a7 */ /* 0x000ee400080010ff */
[----:B---3--:R-:W-:Y:S05]  /*bc90*/  @!P0 BRA `(.L_x_112) ;  /* 0xfffffffc00f08947 */ /* 0x008fea000383ffff */
[----:B------:R-:W-:Y:S05]  /*bca0*/  BRA `(.L_x_70) ;  /* 0xffffffb400247947 */ /* 0x000fea000383ffff */
.L_x_113:
[----:B------:R-:W-:-:S00]  /*bcb0*/  BRA `(.L_x_113) ;  /* 0xfffffffc00fc7947 */ /* 0x000fc0000383ffff */
[----:B------:R-:W-:-:S00]  /*bcc0*/  NOP ;  /* 0x0000000000007918 */ /* 0x000fc00000000000 */
        /* <DEDUP_REMOVED lines=11> */
.L_x_114:


//--------------------- .nv.shared.kernel_cutlass_kernel_cudnnnative_sparse_attentionselectionNSA_select_attn_fwd_hmmaHopperSelectAttentionFwd_object_at__CopyAtom_ThrID10_TVLayoutSrc112801_TVLayoutDst112801_Valuetypef16_te_0 --------------------------
	.section	.nv.shared.kernel_cutlass_kernel_cudnnnative_sparse_attentionselectionNSA_select_attn_fwd_hmmaHopperSelectAttentionFwd_object_at__CopyAtom_ThrID10_TVLayoutSrc112801_TVLayoutDst112801_Valuetypef16_te_0,"aw",@nobits
	.sectionflags	@""
	.align	1024
	.zero		1024


//--------------------- .nv.shared.reserved.0     --------------------------
	.section	.nv.shared.reserved.0,"aw",@nobits
	.weak		__nv_reservedSMEM_offset_0_alias
	.size		__nv_reservedSMEM_offset_0_alias, 0, 64
	.other		__nv_reservedSMEM_offset_0_alias,@"STO_CUDA_RESERVED_SHARED STV_DEFAULT"
__nv_reservedSMEM_offset_0_alias:
	.zero		0
	.zero		64


//--------------------- .nv.constant0.kernel_cutlass_kernel_cudnnnative_sparse_attentionselectionNSA_select_attn_fwd_hmmaHopperSelectAttentionFwd_object_at__CopyAtom_ThrID10_TVLayoutSrc112801_TVLayoutDst112801_Valuetypef16_te_0 --------------------------
	.section	.nv.constant0.kernel_cutlass_kernel_cudnnnative_sparse_attentionselectionNSA_select_attn_fwd_hmmaHopperSelectAttentionFwd_object_at__CopyAtom_ThrID10_TVLayoutSrc112801_TVLayoutDst112801_Valuetypef16_te_0,"a",@progbits
	.sectionflags	@""
	.align	4
.nv.constant0.kernel_cutlass_kernel_cudnnnative_sparse_attentionselectionNSA_select_attn_fwd_hmmaHopperSelectAttentionFwd_object_at__CopyAtom_ThrID10_TVLayoutSrc112801_TVLayoutDst112801_Valuetypef16_te_0:
	.zero		1452


//--------------------- SYMBOLS --------------------------

	.type		.nv.reservedSmem.offset0,@object
	.size		.nv.reservedSmem.offset0,0x4
	.type		.nv.reservedSmem.cap,@object
	.size		.nv.reservedSmem.cap,0x4
